//
// Generated by NVIDIA NVVM Compiler
//
// Compiler Build ID: CL-36424714
// Cuda compilation tools, release 13.0, V13.0.88
// Based on NVVM 20.0.0
//

.version 9.0
.target sm_100
.address_size 64

	// .globl	_Z15rope_f32_kernelPfS_ii
.global .align 4 .b8 __cudart_i2opi_f[24] = {65, 144, 67, 60, 153, 149, 98, 219, 192, 221, 52, 245, 209, 87, 39, 252, 41, 21, 68, 78, 110, 131, 249, 162};

.visible .entry _Z15rope_f32_kernelPfS_ii(
	.param .u64 .ptr .align 1 _Z15rope_f32_kernelPfS_ii_param_0,
	.param .u64 .ptr .align 1 _Z15rope_f32_kernelPfS_ii_param_1,
	.param .u32 _Z15rope_f32_kernelPfS_ii_param_2,
	.param .u32 _Z15rope_f32_kernelPfS_ii_param_3
)
{
	.local .align 4 .b8 	__local_depot0[28];
	.reg .b64 	%SP;
	.reg .b64 	%SPL;
	.reg .pred 	%p<22>;
	.reg .b32 	%r<94>;
	.reg .b32 	%f<104>;
	.reg .b64 	%rd<47>;
	.reg .b64 	%fd<5>;

	mov.u64 	%SPL, __local_depot0;
	ld.param.u64 	%rd17, [_Z15rope_f32_kernelPfS_ii_param_0];
	ld.param.u64 	%rd16, [_Z15rope_f32_kernelPfS_ii_param_1];
	ld.param.u32 	%r30, [_Z15rope_f32_kernelPfS_ii_param_3];
	cvta.to.global.u64 	%rd18, %rd17;
	add.u64 	%rd1, %SPL, 0;
	mov.u32 	%r31, %ctaid.x;
	mov.u32 	%r32, %ntid.x;
	mov.u32 	%r33, %tid.x;
	mad.lo.s32 	%r34, %r31, %r32, %r33;
	shl.b32 	%r1, %r34, 1;
	mul.wide.s32 	%rd20, %r1, 4;
	add.s64 	%rd21, %rd18, %rd20;
	ld.global.f32 	%f1, [%rd21];
	ld.global.f32 	%f2, [%rd21+4];
	div.s32 	%r2, %r34, %r30;
	mul.lo.s32 	%r35, %r2, %r30;
	sub.s32 	%r36, %r34, %r35;
	shl.b32 	%r37, %r36, 1;
	cvt.rn.f32.s32 	%f18, %r37;
	cvt.rn.f32.s32 	%f19, %r30;
	add.f32 	%f20, %f19, %f19;
	div.rn.f32 	%f3, %f18, %f20;
	setp.eq.f32 	%p1, %f3, 0f00000000;
	mov.f32 	%f101, 0f3F800000;
	@%p1 bra 	$L__BB0_3;
	mov.f32 	%f21, 0fB0D40000;
	mov.f32 	%f22, 0f3EE68EBF;
	mul.rn.f32 	%f23, %f22, %f21;
	mov.f32 	%f24, 0f3D21D42E;
	mov.f32 	%f25, 0f3DF7B084;
	mul.rn.f32 	%f26, %f25, %f24;
	mul.f32 	%f27, %f26, 0f40400000;
	fma.rn.f32 	%f28, %f23, 0f3FB8AA3B, 0f34C28212;
	fma.rn.f32 	%f29, 0f3E4B8A05, 0f32A55E34, %f28;
	fma.rn.f32 	%f30, %f27, %f23, %f29;
	fma.rn.f32 	%f31, %f26, 0f3E4B8A05, %f30;
	mov.f32 	%f32, 0f41549694;
	add.rn.f32 	%f33, %f32, %f31;
	mul.rn.f32 	%f34, %f33, %f3;
	cvt.rni.f32.f32 	%f35, %f34;
	sub.f32 	%f36, %f34, %f35;
	neg.f32 	%f37, %f34;
	fma.rn.f32 	%f38, %f33, %f3, %f37;
	mov.f32 	%f39, 0fC1549694;
	add.rn.f32 	%f40, %f33, %f39;
	neg.f32 	%f41, %f40;
	add.rn.f32 	%f42, %f31, %f41;
	fma.rn.f32 	%f43, %f42, %f3, %f38;
	add.f32 	%f44, %f36, %f43;
	setp.gt.f32 	%p2, %f35, 0f00000000;
	selp.b32 	%r38, 0, -2097152000, %p2;
	abs.f32 	%f45, %f3;
	setp.num.f32 	%p3, %f45, %f45;
	setp.lt.f32 	%p4, %f34, 0f00000000;
	selp.f32 	%f46, 0f00000000, 0f7F800000, %p4;
	abs.f32 	%f47, %f34;
	setp.gt.f32 	%p5, %f47, 0f43180000;
	cvt.rzi.s32.f32 	%r39, %f35;
	shl.b32 	%r40, %r39, 23;
	sub.s32 	%r41, %r40, %r38;
	mov.b32 	%f48, %r41;
	add.s32 	%r42, %r38, 2130706432;
	mov.b32 	%f49, %r42;
	fma.rn.f32 	%f50, %f44, 0f391FCB8E, 0f3AAF85ED;
	fma.rn.f32 	%f51, %f50, %f44, 0f3C1D9856;
	fma.rn.f32 	%f52, %f51, %f44, 0f3D6357BB;
	fma.rn.f32 	%f53, %f52, %f44, 0f3E75FDEC;
	fma.rn.f32 	%f54, %f53, %f44, 0f3F317218;
	fma.rn.f32 	%f55, %f54, %f44, 0f3F800000;
	mul.f32 	%f56, %f55, %f49;
	mul.f32 	%f57, %f56, %f48;
	selp.f32 	%f101, %f46, %f57, %p5;
	@%p3 bra 	$L__BB0_3;
	mov.f32 	%f58, 0f461C4000;
	add.rn.f32 	%f101, %f58, %f3;
$L__BB0_3:
	rcp.rn.f32 	%f59, %f101;
	cvt.rn.f32.s32 	%f60, %r2;
	mul.f32 	%f7, %f59, %f60;
	mul.f32 	%f61, %f7, 0f3F22F983;
	cvt.rni.s32.f32 	%r93, %f61;
	cvt.rn.f32.s32 	%f62, %r93;
	fma.rn.f32 	%f63, %f62, 0fBFC90FDA, %f7;
	fma.rn.f32 	%f64, %f62, 0fB3A22168, %f63;
	fma.rn.f32 	%f103, %f62, 0fA7C234C5, %f64;
	abs.f32 	%f9, %f7;
	setp.ltu.f32 	%p6, %f9, 0f47CE4780;
	mov.u32 	%r89, %r93;
	mov.f32 	%f102, %f103;
	@%p6 bra 	$L__BB0_11;
	setp.neu.f32 	%p7, %f9, 0f7F800000;
	@%p7 bra 	$L__BB0_6;
	mov.f32 	%f67, 0f00000000;
	mul.rn.f32 	%f102, %f7, %f67;
	mov.b32 	%r89, 0;
	bra.uni 	$L__BB0_11;
$L__BB0_6:
	mov.b32 	%r4, %f7;
	shl.b32 	%r44, %r4, 8;
	or.b32  	%r5, %r44, -2147483648;
	mov.b64 	%rd43, 0;
	mov.b32 	%r86, 0;
	mov.u64 	%rd41, __cudart_i2opi_f;
	mov.u64 	%rd42, %rd1;
$L__BB0_7:
	.pragma "nounroll";
	ld.global.nc.u32 	%r45, [%rd41];
	mad.wide.u32 	%rd24, %r45, %r5, %rd43;
	shr.u64 	%rd43, %rd24, 32;
	st.local.u32 	[%rd42], %rd24;
	add.s32 	%r86, %r86, 1;
	add.s64 	%rd42, %rd42, 4;
	add.s64 	%rd41, %rd41, 4;
	setp.ne.s32 	%p8, %r86, 6;
	@%p8 bra 	$L__BB0_7;
	shr.u32 	%r46, %r4, 23;
	st.local.u32 	[%rd1+24], %rd43;
	and.b32  	%r8, %r46, 31;
	and.b32  	%r47, %r46, 224;
	add.s32 	%r48, %r47, -128;
	shr.u32 	%r49, %r48, 5;
	mul.wide.u32 	%rd25, %r49, 4;
	sub.s64 	%rd8, %rd1, %rd25;
	ld.local.u32 	%r87, [%rd8+24];
	ld.local.u32 	%r88, [%rd8+20];
	setp.eq.s32 	%p9, %r8, 0;
	@%p9 bra 	$L__BB0_10;
	shf.l.wrap.b32 	%r87, %r88, %r87, %r8;
	ld.local.u32 	%r50, [%rd8+16];
	shf.l.wrap.b32 	%r88, %r50, %r88, %r8;
$L__BB0_10:
	shr.u32 	%r51, %r87, 30;
	shf.l.wrap.b32 	%r52, %r88, %r87, 2;
	shl.b32 	%r53, %r88, 2;
	shr.u32 	%r54, %r52, 31;
	add.s32 	%r55, %r54, %r51;
	neg.s32 	%r56, %r55;
	setp.lt.s32 	%p10, %r4, 0;
	selp.b32 	%r89, %r56, %r55, %p10;
	xor.b32  	%r57, %r52, %r4;
	shr.s32 	%r58, %r52, 31;
	xor.b32  	%r59, %r58, %r52;
	xor.b32  	%r60, %r58, %r53;
	cvt.u64.u32 	%rd26, %r59;
	shl.b64 	%rd27, %rd26, 32;
	cvt.u64.u32 	%rd28, %r60;
	or.b64  	%rd29, %rd27, %rd28;
	cvt.rn.f64.s64 	%fd1, %rd29;
	mul.f64 	%fd2, %fd1, 0d3BF921FB54442D19;
	cvt.rn.f32.f64 	%f65, %fd2;
	neg.f32 	%f66, %f65;
	setp.lt.s32 	%p11, %r57, 0;
	selp.f32 	%f102, %f66, %f65, %p11;
$L__BB0_11:
	setp.ltu.f32 	%p12, %f9, 0f47CE4780;
	mul.rn.f32 	%f68, %f102, %f102;
	and.b32  	%r62, %r89, 1;
	setp.eq.b32 	%p13, %r62, 1;
	selp.f32 	%f69, 0f3F800000, %f102, %p13;
	fma.rn.f32 	%f70, %f68, %f69, 0f00000000;
	fma.rn.f32 	%f71, %f68, 0f37CBAC00, 0fBAB607ED;
	selp.f32 	%f72, %f71, 0fB94D4153, %p13;
	selp.f32 	%f73, 0f3D2AAABB, 0f3C0885E4, %p13;
	fma.rn.f32 	%f74, %f72, %f68, %f73;
	selp.f32 	%f75, 0fBEFFFFFF, 0fBE2AAAA8, %p13;
	fma.rn.f32 	%f76, %f74, %f68, %f75;
	fma.rn.f32 	%f77, %f76, %f70, %f69;
	and.b32  	%r63, %r89, 2;
	setp.eq.s32 	%p14, %r63, 0;
	mov.f32 	%f78, 0f00000000;
	sub.f32 	%f79, %f78, %f77;
	selp.f32 	%f13, %f77, %f79, %p14;
	@%p12 bra 	$L__BB0_19;
	setp.neu.f32 	%p15, %f9, 0f7F800000;
	@%p15 bra 	$L__BB0_14;
	mov.f32 	%f82, 0f00000000;
	mul.rn.f32 	%f103, %f7, %f82;
	mov.b32 	%r93, 0;
	bra.uni 	$L__BB0_19;
$L__BB0_14:
	mov.b32 	%r17, %f7;
	shl.b32 	%r65, %r17, 8;
	or.b32  	%r18, %r65, -2147483648;
	mov.b64 	%rd46, 0;
	mov.b32 	%r90, 0;
	mov.u64 	%rd44, __cudart_i2opi_f;
	mov.u64 	%rd45, %rd1;
$L__BB0_15:
	.pragma "nounroll";
	ld.global.nc.u32 	%r66, [%rd44];
	mad.wide.u32 	%rd32, %r66, %r18, %rd46;
	shr.u64 	%rd46, %rd32, 32;
	st.local.u32 	[%rd45], %rd32;
	add.s32 	%r90, %r90, 1;
	add.s64 	%rd45, %rd45, 4;
	add.s64 	%rd44, %rd44, 4;
	setp.ne.s32 	%p16, %r90, 6;
	@%p16 bra 	$L__BB0_15;
	shr.u32 	%r67, %r17, 23;
	st.local.u32 	[%rd1+24], %rd46;
	and.b32  	%r21, %r67, 31;
	and.b32  	%r68, %r67, 224;
	add.s32 	%r69, %r68, -128;
	shr.u32 	%r70, %r69, 5;
	mul.wide.u32 	%rd33, %r70, 4;
	sub.s64 	%rd15, %rd1, %rd33;
	ld.local.u32 	%r91, [%rd15+24];
	ld.local.u32 	%r92, [%rd15+20];
	setp.eq.s32 	%p17, %r21, 0;
	@%p17 bra 	$L__BB0_18;
	shf.l.wrap.b32 	%r91, %r92, %r91, %r21;
	ld.local.u32 	%r71, [%rd15+16];
	shf.l.wrap.b32 	%r92, %r71, %r92, %r21;
$L__BB0_18:
	shr.u32 	%r72, %r91, 30;
	shf.l.wrap.b32 	%r73, %r92, %r91, 2;
	shl.b32 	%r74, %r92, 2;
	shr.u32 	%r75, %r73, 31;
	add.s32 	%r76, %r75, %r72;
	neg.s32 	%r77, %r76;
	setp.lt.s32 	%p18, %r17, 0;
	selp.b32 	%r93, %r77, %r76, %p18;
	xor.b32  	%r78, %r73, %r17;
	shr.s32 	%r79, %r73, 31;
	xor.b32  	%r80, %r79, %r73;
	xor.b32  	%r81, %r79, %r74;
	cvt.u64.u32 	%rd34, %r80;
	shl.b64 	%rd35, %rd34, 32;
	cvt.u64.u32 	%rd36, %r81;
	or.b64  	%rd37, %rd35, %rd36;
	cvt.rn.f64.s64 	%fd3, %rd37;
	mul.f64 	%fd4, %fd3, 0d3BF921FB54442D19;
	cvt.rn.f32.f64 	%f80, %fd4;
	neg.f32 	%f81, %f80;
	setp.lt.s32 	%p19, %r78, 0;
	selp.f32 	%f103, %f81, %f80, %p19;
$L__BB0_19:
	cvta.to.global.u64 	%rd38, %rd16;
	add.s32 	%r83, %r93, 1;
	mul.rn.f32 	%f83, %f103, %f103;
	and.b32  	%r84, %r93, 1;
	setp.eq.b32 	%p20, %r84, 1;
	selp.f32 	%f84, %f103, 0f3F800000, %p20;
	fma.rn.f32 	%f85, %f83, %f84, 0f00000000;
	fma.rn.f32 	%f86, %f83, 0f37CBAC00, 0fBAB607ED;
	selp.f32 	%f87, 0fB94D4153, %f86, %p20;
	selp.f32 	%f88, 0f3C0885E4, 0f3D2AAABB, %p20;
	fma.rn.f32 	%f89, %f87, %f83, %f88;
	selp.f32 	%f90, 0fBE2AAAA8, 0fBEFFFFFF, %p20;
	fma.rn.f32 	%f91, %f89, %f83, %f90;
	fma.rn.f32 	%f92, %f91, %f85, %f84;
	and.b32  	%r85, %r83, 2;
	setp.eq.s32 	%p21, %r85, 0;
	mov.f32 	%f93, 0f00000000;
	sub.f32 	%f94, %f93, %f92;
	selp.f32 	%f95, %f92, %f94, %p21;
	mul.f32 	%f96, %f1, %f95;
	mul.f32 	%f97, %f2, %f13;
	sub.f32 	%f98, %f96, %f97;
	mul.f32 	%f99, %f2, %f95;
	fma.rn.f32 	%f100, %f1, %f13, %f99;
	add.s64 	%rd40, %rd38, %rd20;
	st.global.f32 	[%rd40], %f98;
	st.global.f32 	[%rd40+4], %f100;
	ret;

}
	// .globl	_Z18rope_f32_v2_kernelPfS_ii
.visible .entry _Z18rope_f32_v2_kernelPfS_ii(
	.param .u64 .ptr .align 1 _Z18rope_f32_v2_kernelPfS_ii_param_0,
	.param .u64 .ptr .align 1 _Z18rope_f32_v2_kernelPfS_ii_param_1,
	.param .u32 _Z18rope_f32_v2_kernelPfS_ii_param_2,
	.param .u32 _Z18rope_f32_v2_kernelPfS_ii_param_3
)
{
	.local .align 4 .b8 	__local_depot1[28];
	.reg .b64 	%SP;
	.reg .b64 	%SPL;
	.reg .pred 	%p<22>;
	.reg .b32 	%r<91>;
	.reg .b32 	%f<104>;
	.reg .b64 	%rd<47>;
	.reg .b64 	%fd<5>;

	mov.u64 	%SPL, __local_depot1;
	ld.param.u64 	%rd17, [_Z18rope_f32_v2_kernelPfS_ii_param_0];
	ld.param.u64 	%rd16, [_Z18rope_f32_v2_kernelPfS_ii_param_1];
	ld.param.u32 	%r30, [_Z18rope_f32_v2_kernelPfS_ii_param_3];
	cvta.to.global.u64 	%rd18, %rd17;
	add.u64 	%rd1, %SPL, 0;
	mov.u32 	%r1, %ctaid.x;
	mov.u32 	%r31, %tid.x;
	mul.lo.s32 	%r32, %r1, %r30;
	shl.b32 	%r33, %r32, 1;
	shl.b32 	%r34, %r31, 1;
	add.s32 	%r2, %r33, %r34;
	mul.wide.s32 	%rd20, %r2, 4;
	add.s64 	%rd21, %rd18, %rd20;
	ld.global.f32 	%f1, [%rd21];
	ld.global.f32 	%f2, [%rd21+4];
	cvt.rn.f32.u32 	%f18, %r34;
	cvt.rn.f32.s32 	%f19, %r30;
	add.f32 	%f20, %f19, %f19;
	div.rn.f32 	%f3, %f18, %f20;
	setp.eq.f32 	%p1, %f3, 0f00000000;
	mov.f32 	%f101, 0f3F800000;
	@%p1 bra 	$L__BB1_3;
	mov.f32 	%f21, 0fB0D40000;
	mov.f32 	%f22, 0f3EE68EBF;
	mul.rn.f32 	%f23, %f22, %f21;
	mov.f32 	%f24, 0f3D21D42E;
	mov.f32 	%f25, 0f3DF7B084;
	mul.rn.f32 	%f26, %f25, %f24;
	mul.f32 	%f27, %f26, 0f40400000;
	fma.rn.f32 	%f28, %f23, 0f3FB8AA3B, 0f34C28212;
	fma.rn.f32 	%f29, 0f3E4B8A05, 0f32A55E34, %f28;
	fma.rn.f32 	%f30, %f27, %f23, %f29;
	fma.rn.f32 	%f31, %f26, 0f3E4B8A05, %f30;
	mov.f32 	%f32, 0f41549694;
	add.rn.f32 	%f33, %f32, %f31;
	mul.rn.f32 	%f34, %f33, %f3;
	cvt.rni.f32.f32 	%f35, %f34;
	sub.f32 	%f36, %f34, %f35;
	neg.f32 	%f37, %f34;
	fma.rn.f32 	%f38, %f33, %f3, %f37;
	mov.f32 	%f39, 0fC1549694;
	add.rn.f32 	%f40, %f33, %f39;
	neg.f32 	%f41, %f40;
	add.rn.f32 	%f42, %f31, %f41;
	fma.rn.f32 	%f43, %f42, %f3, %f38;
	add.f32 	%f44, %f36, %f43;
	setp.gt.f32 	%p2, %f35, 0f00000000;
	selp.b32 	%r35, 0, -2097152000, %p2;
	abs.f32 	%f45, %f3;
	setp.num.f32 	%p3, %f45, %f45;
	setp.lt.f32 	%p4, %f34, 0f00000000;
	selp.f32 	%f46, 0f00000000, 0f7F800000, %p4;
	abs.f32 	%f47, %f34;
	setp.gt.f32 	%p5, %f47, 0f43180000;
	cvt.rzi.s32.f32 	%r36, %f35;
	shl.b32 	%r37, %r36, 23;
	sub.s32 	%r38, %r37, %r35;
	mov.b32 	%f48, %r38;
	add.s32 	%r39, %r35, 2130706432;
	mov.b32 	%f49, %r39;
	fma.rn.f32 	%f50, %f44, 0f391FCB8E, 0f3AAF85ED;
	fma.rn.f32 	%f51, %f50, %f44, 0f3C1D9856;
	fma.rn.f32 	%f52, %f51, %f44, 0f3D6357BB;
	fma.rn.f32 	%f53, %f52, %f44, 0f3E75FDEC;
	fma.rn.f32 	%f54, %f53, %f44, 0f3F317218;
	fma.rn.f32 	%f55, %f54, %f44, 0f3F800000;
	mul.f32 	%f56, %f55, %f49;
	mul.f32 	%f57, %f56, %f48;
	selp.f32 	%f101, %f46, %f57, %p5;
	@%p3 bra 	$L__BB1_3;
	mov.f32 	%f58, 0f461C4000;
	add.rn.f32 	%f101, %f58, %f3;
$L__BB1_3:
	rcp.rn.f32 	%f59, %f101;
	cvt.rn.f32.u32 	%f60, %r1;
	mul.f32 	%f7, %f59, %f60;
	mul.f32 	%f61, %f7, 0f3F22F983;
	cvt.rni.s32.f32 	%r90, %f61;
	cvt.rn.f32.s32 	%f62, %r90;
	fma.rn.f32 	%f63, %f62, 0fBFC90FDA, %f7;
	fma.rn.f32 	%f64, %f62, 0fB3A22168, %f63;
	fma.rn.f32 	%f103, %f62, 0fA7C234C5, %f64;
	abs.f32 	%f9, %f7;
	setp.ltu.f32 	%p6, %f9, 0f47CE4780;
	mov.u32 	%r86, %r90;
	mov.f32 	%f102, %f103;
	@%p6 bra 	$L__BB1_11;
	setp.neu.f32 	%p7, %f9, 0f7F800000;
	@%p7 bra 	$L__BB1_6;
	mov.f32 	%f67, 0f00000000;
	mul.rn.f32 	%f102, %f7, %f67;
	mov.b32 	%r86, 0;
	bra.uni 	$L__BB1_11;
$L__BB1_6:
	mov.b32 	%r4, %f7;
	shl.b32 	%r41, %r4, 8;
	or.b32  	%r5, %r41, -2147483648;
	mov.b64 	%rd43, 0;
	mov.b32 	%r83, 0;
	mov.u64 	%rd41, __cudart_i2opi_f;
	mov.u64 	%rd42, %rd1;
$L__BB1_7:
	.pragma "nounroll";
	ld.global.nc.u32 	%r42, [%rd41];
	mad.wide.u32 	%rd24, %r42, %r5, %rd43;
	shr.u64 	%rd43, %rd24, 32;
	st.local.u32 	[%rd42], %rd24;
	add.s32 	%r83, %r83, 1;
	add.s64 	%rd42, %rd42, 4;
	add.s64 	%rd41, %rd41, 4;
	setp.ne.s32 	%p8, %r83, 6;
	@%p8 bra 	$L__BB1_7;
	shr.u32 	%r43, %r4, 23;
	st.local.u32 	[%rd1+24], %rd43;
	and.b32  	%r8, %r43, 31;
	and.b32  	%r44, %r43, 224;
	add.s32 	%r45, %r44, -128;
	shr.u32 	%r46, %r45, 5;
	mul.wide.u32 	%rd25, %r46, 4;
	sub.s64 	%rd8, %rd1, %rd25;
	ld.local.u32 	%r84, [%rd8+24];
	ld.local.u32 	%r85, [%rd8+20];
	setp.eq.s32 	%p9, %r8, 0;
	@%p9 bra 	$L__BB1_10;
	shf.l.wrap.b32 	%r84, %r85, %r84, %r8;
	ld.local.u32 	%r47, [%rd8+16];
	shf.l.wrap.b32 	%r85, %r47, %r85, %r8;
$L__BB1_10:
	shr.u32 	%r48, %r84, 30;
	shf.l.wrap.b32 	%r49, %r85, %r84, 2;
	shl.b32 	%r50, %r85, 2;
	shr.u32 	%r51, %r49, 31;
	add.s32 	%r52, %r51, %r48;
	neg.s32 	%r53, %r52;
	setp.lt.s32 	%p10, %r4, 0;
	selp.b32 	%r86, %r53, %r52, %p10;
	xor.b32  	%r54, %r49, %r4;
	shr.s32 	%r55, %r49, 31;
	xor.b32  	%r56, %r55, %r49;
	xor.b32  	%r57, %r55, %r50;
	cvt.u64.u32 	%rd26, %r56;
	shl.b64 	%rd27, %rd26, 32;
	cvt.u64.u32 	%rd28, %r57;
	or.b64  	%rd29, %rd27, %rd28;
	cvt.rn.f64.s64 	%fd1, %rd29;
	mul.f64 	%fd2, %fd1, 0d3BF921FB54442D19;
	cvt.rn.f32.f64 	%f65, %fd2;
	neg.f32 	%f66, %f65;
	setp.lt.s32 	%p11, %r54, 0;
	selp.f32 	%f102, %f66, %f65, %p11;
$L__BB1_11:
	setp.ltu.f32 	%p12, %f9, 0f47CE4780;
	mul.rn.f32 	%f68, %f102, %f102;
	and.b32  	%r59, %r86, 1;
	setp.eq.b32 	%p13, %r59, 1;
	selp.f32 	%f69, 0f3F800000, %f102, %p13;
	fma.rn.f32 	%f70, %f68, %f69, 0f00000000;
	fma.rn.f32 	%f71, %f68, 0f37CBAC00, 0fBAB607ED;
	selp.f32 	%f72, %f71, 0fB94D4153, %p13;
	selp.f32 	%f73, 0f3D2AAABB, 0f3C0885E4, %p13;
	fma.rn.f32 	%f74, %f72, %f68, %f73;
	selp.f32 	%f75, 0fBEFFFFFF, 0fBE2AAAA8, %p13;
	fma.rn.f32 	%f76, %f74, %f68, %f75;
	fma.rn.f32 	%f77, %f76, %f70, %f69;
	and.b32  	%r60, %r86, 2;
	setp.eq.s32 	%p14, %r60, 0;
	mov.f32 	%f78, 0f00000000;
	sub.f32 	%f79, %f78, %f77;
	selp.f32 	%f13, %f77, %f79, %p14;
	@%p12 bra 	$L__BB1_19;
	setp.neu.f32 	%p15, %f9, 0f7F800000;
	@%p15 bra 	$L__BB1_14;
	mov.f32 	%f82, 0f00000000;
	mul.rn.f32 	%f103, %f7, %f82;
	mov.b32 	%r90, 0;
	bra.uni 	$L__BB1_19;
$L__BB1_14:
	mov.b32 	%r17, %f7;
	shl.b32 	%r62, %r17, 8;
	or.b32  	%r18, %r62, -2147483648;
	mov.b64 	%rd46, 0;
	mov.b32 	%r87, 0;
	mov.u64 	%rd44, __cudart_i2opi_f;
	mov.u64 	%rd45, %rd1;
$L__BB1_15:
	.pragma "nounroll";
	ld.global.nc.u32 	%r63, [%rd44];
	mad.wide.u32 	%rd32, %r63, %r18, %rd46;
	shr.u64 	%rd46, %rd32, 32;
	st.local.u32 	[%rd45], %rd32;
	add.s32 	%r87, %r87, 1;
	add.s64 	%rd45, %rd45, 4;
	add.s64 	%rd44, %rd44, 4;
	setp.ne.s32 	%p16, %r87, 6;
	@%p16 bra 	$L__BB1_15;
	shr.u32 	%r64, %r17, 23;
	st.local.u32 	[%rd1+24], %rd46;
	and.b32  	%r21, %r64, 31;
	and.b32  	%r65, %r64, 224;
	add.s32 	%r66, %r65, -128;
	shr.u32 	%r67, %r66, 5;
	mul.wide.u32 	%rd33, %r67, 4;
	sub.s64 	%rd15, %rd1, %rd33;
	ld.local.u32 	%r88, [%rd15+24];
	ld.local.u32 	%r89, [%rd15+20];
	setp.eq.s32 	%p17, %r21, 0;
	@%p17 bra 	$L__BB1_18;
	shf.l.wrap.b32 	%r88, %r89, %r88, %r21;
	ld.local.u32 	%r68, [%rd15+16];
	shf.l.wrap.b32 	%r89, %r68, %r89, %r21;
$L__BB1_18:
	shr.u32 	%r69, %r88, 30;
	shf.l.wrap.b32 	%r70, %r89, %r88, 2;
	shl.b32 	%r71, %r89, 2;
	shr.u32 	%r72, %r70, 31;
	add.s32 	%r73, %r72, %r69;
	neg.s32 	%r74, %r73;
	setp.lt.s32 	%p18, %r17, 0;
	selp.b32 	%r90, %r74, %r73, %p18;
	xor.b32  	%r75, %r70, %r17;
	shr.s32 	%r76, %r70, 31;
	xor.b32  	%r77, %r76, %r70;
	xor.b32  	%r78, %r76, %r71;
	cvt.u64.u32 	%rd34, %r77;
	shl.b64 	%rd35, %rd34, 32;
	cvt.u64.u32 	%rd36, %r78;
	or.b64  	%rd37, %rd35, %rd36;
	cvt.rn.f64.s64 	%fd3, %rd37;
	mul.f64 	%fd4, %fd3, 0d3BF921FB54442D19;
	cvt.rn.f32.f64 	%f80, %fd4;
	neg.f32 	%f81, %f80;
	setp.lt.s32 	%p19, %r75, 0;
	selp.f32 	%f103, %f81, %f80, %p19;
$L__BB1_19:
	cvta.to.global.u64 	%rd38, %rd16;
	add.s32 	%r80, %r90, 1;
	mul.rn.f32 	%f83, %f103, %f103;
	and.b32  	%r81, %r90, 1;
	setp.eq.b32 	%p20, %r81, 1;
	selp.f32 	%f84, %f103, 0f3F800000, %p20;
	fma.rn.f32 	%f85, %f83, %f84, 0f00000000;
	fma.rn.f32 	%f86, %f83, 0f37CBAC00, 0fBAB607ED;
	selp.f32 	%f87, 0fB94D4153, %f86, %p20;
	selp.f32 	%f88, 0f3C0885E4, 0f3D2AAABB, %p20;
	fma.rn.f32 	%f89, %f87, %f83, %f88;
	selp.f32 	%f90, 0fBE2AAAA8, 0fBEFFFFFF, %p20;
	fma.rn.f32 	%f91, %f89, %f83, %f90;
	fma.rn.f32 	%f92, %f91, %f85, %f84;
	and.b32  	%r82, %r80, 2;
	setp.eq.s32 	%p21, %r82, 0;
	mov.f32 	%f93, 0f00000000;
	sub.f32 	%f94, %f93, %f92;
	selp.f32 	%f95, %f92, %f94, %p21;
	mul.f32 	%f96, %f1, %f95;
	mul.f32 	%f97, %f2, %f13;
	sub.f32 	%f98, %f96, %f97;
	mul.f32 	%f99, %f2, %f95;
	fma.rn.f32 	%f100, %f1, %f13, %f99;
	add.s64 	%rd40, %rd38, %rd20;
	st.global.f32 	[%rd40], %f98;
	st.global.f32 	[%rd40+4], %f100;
	ret;

}
	// .globl	_Z22rope_f32x4_pack_kernelPfS_ii
.visible .entry _Z22rope_f32x4_pack_kernelPfS_ii(
	.param .u64 .ptr .align 1 _Z22rope_f32x4_pack_kernelPfS_ii_param_0,
	.param .u64 .ptr .align 1 _Z22rope_f32x4_pack_kernelPfS_ii_param_1,
	.param .u32 _Z22rope_f32x4_pack_kernelPfS_ii_param_2,
	.param .u32 _Z22rope_f32x4_pack_kernelPfS_ii_param_3
)
{
	.local .align 4 .b8 	__local_depot2[28];
	.reg .b64 	%SP;
	.reg .b64 	%SPL;
	.reg .pred 	%p<43>;
	.reg .b32 	%r<178>;
	.reg .b32 	%f<187>;
	.reg .b64 	%rd<83>;
	.reg .b64 	%fd<9>;

	mov.u64 	%SPL, __local_depot2;
	ld.param.u64 	%rd31, [_Z22rope_f32x4_pack_kernelPfS_ii_param_0];
	ld.param.u64 	%rd30, [_Z22rope_f32x4_pack_kernelPfS_ii_param_1];
	ld.param.u32 	%r58, [_Z22rope_f32x4_pack_kernelPfS_ii_param_3];
	cvta.to.global.u64 	%rd32, %rd31;
	add.u64 	%rd1, %SPL, 0;
	mov.u32 	%r59, %ctaid.x;
	mov.u32 	%r60, %ntid.x;
	mov.u32 	%r61, %tid.x;
	mad.lo.s32 	%r62, %r59, %r60, %r61;
	shl.b32 	%r1, %r62, 2;
	mul.wide.s32 	%rd34, %r1, 4;
	add.s64 	%rd35, %rd32, %rd34;
	ld.global.v4.f32 	{%f1, %f2, %f3, %f4}, [%rd35];
	div.s32 	%r2, %r62, %r58;
	mul.lo.s32 	%r63, %r2, %r58;
	sub.s32 	%r64, %r62, %r63;
	shl.b32 	%r3, %r64, 2;
	cvt.rn.f32.s32 	%f39, %r3;
	cvt.rn.f32.s32 	%f40, %r58;
	mul.f32 	%f5, %f40, 0f40800000;
	div.rn.f32 	%f6, %f39, %f5;
	mov.f32 	%f41, 0fB0D40000;
	mov.f32 	%f42, 0f3EE68EBF;
	mul.rn.f32 	%f43, %f42, %f41;
	mov.f32 	%f44, 0f3D21D42E;
	mov.f32 	%f45, 0f3DF7B084;
	mul.rn.f32 	%f46, %f45, %f44;
	fma.rn.f32 	%f47, %f43, 0f3FB8AA3B, 0f34C28212;
	fma.rn.f32 	%f48, 0f3E4B8A05, 0f32A55E34, %f47;
	mul.f32 	%f49, %f46, 0f40400000;
	fma.rn.f32 	%f50, %f49, %f43, %f48;
	fma.rn.f32 	%f51, %f46, 0f3E4B8A05, %f50;
	mov.f32 	%f52, 0f41549694;
	add.rn.f32 	%f7, %f52, %f51;
	mov.f32 	%f53, 0fC1549694;
	add.rn.f32 	%f54, %f7, %f53;
	neg.f32 	%f55, %f54;
	add.rn.f32 	%f8, %f51, %f55;
	setp.eq.f32 	%p1, %f6, 0f00000000;
	mov.f32 	%f181, 0f3F800000;
	@%p1 bra 	$L__BB2_3;
	mul.rn.f32 	%f56, %f7, %f6;
	cvt.rni.f32.f32 	%f57, %f56;
	sub.f32 	%f58, %f56, %f57;
	neg.f32 	%f59, %f56;
	fma.rn.f32 	%f60, %f7, %f6, %f59;
	fma.rn.f32 	%f61, %f8, %f6, %f60;
	add.f32 	%f62, %f58, %f61;
	setp.gt.f32 	%p2, %f57, 0f00000000;
	selp.b32 	%r65, 0, -2097152000, %p2;
	abs.f32 	%f63, %f6;
	setp.num.f32 	%p3, %f63, %f63;
	setp.lt.f32 	%p4, %f56, 0f00000000;
	selp.f32 	%f64, 0f00000000, 0f7F800000, %p4;
	abs.f32 	%f65, %f56;
	setp.gt.f32 	%p5, %f65, 0f43180000;
	cvt.rzi.s32.f32 	%r66, %f57;
	shl.b32 	%r67, %r66, 23;
	sub.s32 	%r68, %r67, %r65;
	mov.b32 	%f66, %r68;
	add.s32 	%r69, %r65, 2130706432;
	mov.b32 	%f67, %r69;
	fma.rn.f32 	%f68, %f62, 0f391FCB8E, 0f3AAF85ED;
	fma.rn.f32 	%f69, %f68, %f62, 0f3C1D9856;
	fma.rn.f32 	%f70, %f69, %f62, 0f3D6357BB;
	fma.rn.f32 	%f71, %f70, %f62, 0f3E75FDEC;
	fma.rn.f32 	%f72, %f71, %f62, 0f3F317218;
	fma.rn.f32 	%f73, %f72, %f62, 0f3F800000;
	mul.f32 	%f74, %f73, %f67;
	mul.f32 	%f75, %f74, %f66;
	selp.f32 	%f181, %f64, %f75, %p5;
	@%p3 bra 	$L__BB2_3;
	mov.f32 	%f76, 0f461C4000;
	add.rn.f32 	%f181, %f76, %f6;
$L__BB2_3:
	add.s32 	%r70, %r3, 2;
	cvt.rn.f32.s32 	%f78, %r70;
	div.rn.f32 	%f12, %f78, %f5;
	mul.rn.f32 	%f79, %f7, %f12;
	neg.f32 	%f80, %f79;
	fma.rn.f32 	%f81, %f7, %f12, %f80;
	fma.rn.f32 	%f82, %f8, %f12, %f81;
	cvt.rni.f32.f32 	%f83, %f79;
	sub.f32 	%f84, %f79, %f83;
	add.f32 	%f85, %f84, %f82;
	fma.rn.f32 	%f86, %f85, 0f391FCB8E, 0f3AAF85ED;
	fma.rn.f32 	%f87, %f86, %f85, 0f3C1D9856;
	fma.rn.f32 	%f88, %f87, %f85, 0f3D6357BB;
	fma.rn.f32 	%f89, %f88, %f85, 0f3E75FDEC;
	fma.rn.f32 	%f90, %f89, %f85, 0f3F317218;
	fma.rn.f32 	%f91, %f90, %f85, 0f3F800000;
	cvt.rzi.s32.f32 	%r71, %f83;
	setp.gt.f32 	%p6, %f83, 0f00000000;
	selp.b32 	%r72, 0, -2097152000, %p6;
	add.s32 	%r73, %r72, 2130706432;
	mov.b32 	%f92, %r73;
	mul.f32 	%f93, %f91, %f92;
	shl.b32 	%r74, %r71, 23;
	sub.s32 	%r75, %r74, %r72;
	mov.b32 	%f94, %r75;
	mul.f32 	%f95, %f93, %f94;
	abs.f32 	%f96, %f79;
	setp.gt.f32 	%p7, %f96, 0f43180000;
	setp.lt.f32 	%p8, %f79, 0f00000000;
	selp.f32 	%f97, 0f00000000, 0f7F800000, %p8;
	selp.f32 	%f13, %f97, %f95, %p7;
	setp.eq.f32 	%p9, %f12, 0f00000000;
	mov.f32 	%f182, 0f3F800000;
	@%p9 bra 	$L__BB2_6;
	abs.f32 	%f98, %f12;
	setp.num.f32 	%p10, %f98, %f98;
	mov.f32 	%f182, %f13;
	@%p10 bra 	$L__BB2_6;
	mov.f32 	%f99, 0f461C4000;
	add.rn.f32 	%f182, %f99, %f12;
$L__BB2_6:
	cvt.rn.f32.s32 	%f16, %r2;
	rcp.rn.f32 	%f100, %f181;
	mul.f32 	%f17, %f100, %f16;
	mul.f32 	%f101, %f17, 0f3F22F983;
	cvt.rni.s32.f32 	%r169, %f101;
	cvt.rn.f32.s32 	%f102, %r169;
	fma.rn.f32 	%f103, %f102, 0fBFC90FDA, %f17;
	fma.rn.f32 	%f104, %f102, 0fB3A22168, %f103;
	fma.rn.f32 	%f184, %f102, 0fA7C234C5, %f104;
	abs.f32 	%f19, %f17;
	setp.ltu.f32 	%p11, %f19, 0f47CE4780;
	mov.u32 	%r165, %r169;
	mov.f32 	%f183, %f184;
	@%p11 bra 	$L__BB2_14;
	setp.neu.f32 	%p12, %f19, 0f7F800000;
	@%p12 bra 	$L__BB2_9;
	mov.f32 	%f107, 0f00000000;
	mul.rn.f32 	%f183, %f17, %f107;
	mov.b32 	%r165, 0;
	bra.uni 	$L__BB2_14;
$L__BB2_9:
	mov.b32 	%r5, %f17;
	shl.b32 	%r77, %r5, 8;
	or.b32  	%r6, %r77, -2147483648;
	mov.b64 	%rd73, 0;
	mov.b32 	%r162, 0;
	mov.u64 	%rd71, __cudart_i2opi_f;
	mov.u64 	%rd72, %rd1;
$L__BB2_10:
	.pragma "nounroll";
	ld.global.nc.u32 	%r78, [%rd71];
	mad.wide.u32 	%rd38, %r78, %r6, %rd73;
	shr.u64 	%rd73, %rd38, 32;
	st.local.u32 	[%rd72], %rd38;
	add.s32 	%r162, %r162, 1;
	add.s64 	%rd72, %rd72, 4;
	add.s64 	%rd71, %rd71, 4;
	setp.ne.s32 	%p13, %r162, 6;
	@%p13 bra 	$L__BB2_10;
	shr.u32 	%r79, %r5, 23;
	st.local.u32 	[%rd1+24], %rd73;
	and.b32  	%r9, %r79, 31;
	and.b32  	%r80, %r79, 224;
	add.s32 	%r81, %r80, -128;
	shr.u32 	%r82, %r81, 5;
	mul.wide.u32 	%rd39, %r82, 4;
	sub.s64 	%rd8, %rd1, %rd39;
	ld.local.u32 	%r163, [%rd8+24];
	ld.local.u32 	%r164, [%rd8+20];
	setp.eq.s32 	%p14, %r9, 0;
	@%p14 bra 	$L__BB2_13;
	shf.l.wrap.b32 	%r163, %r164, %r163, %r9;
	ld.local.u32 	%r83, [%rd8+16];
	shf.l.wrap.b32 	%r164, %r83, %r164, %r9;
$L__BB2_13:
	shr.u32 	%r84, %r163, 30;
	shf.l.wrap.b32 	%r85, %r164, %r163, 2;
	shl.b32 	%r86, %r164, 2;
	shr.u32 	%r87, %r85, 31;
	add.s32 	%r88, %r87, %r84;
	neg.s32 	%r89, %r88;
	setp.lt.s32 	%p15, %r5, 0;
	selp.b32 	%r165, %r89, %r88, %p15;
	xor.b32  	%r90, %r85, %r5;
	shr.s32 	%r91, %r85, 31;
	xor.b32  	%r92, %r91, %r85;
	xor.b32  	%r93, %r91, %r86;
	cvt.u64.u32 	%rd40, %r92;
	shl.b64 	%rd41, %rd40, 32;
	cvt.u64.u32 	%rd42, %r93;
	or.b64  	%rd43, %rd41, %rd42;
	cvt.rn.f64.s64 	%fd1, %rd43;
	mul.f64 	%fd2, %fd1, 0d3BF921FB54442D19;
	cvt.rn.f32.f64 	%f105, %fd2;
	neg.f32 	%f106, %f105;
	setp.lt.s32 	%p16, %r90, 0;
	selp.f32 	%f183, %f106, %f105, %p16;
$L__BB2_14:
	setp.ltu.f32 	%p17, %f19, 0f47CE4780;
	mul.rn.f32 	%f108, %f183, %f183;
	and.b32  	%r95, %r165, 1;
	setp.eq.b32 	%p18, %r95, 1;
	selp.f32 	%f109, 0f3F800000, %f183, %p18;
	fma.rn.f32 	%f110, %f108, %f109, 0f00000000;
	fma.rn.f32 	%f111, %f108, 0f37CBAC00, 0fBAB607ED;
	selp.f32 	%f112, %f111, 0fB94D4153, %p18;
	selp.f32 	%f113, 0f3D2AAABB, 0f3C0885E4, %p18;
	fma.rn.f32 	%f114, %f112, %f108, %f113;
	selp.f32 	%f115, 0fBEFFFFFF, 0fBE2AAAA8, %p18;
	fma.rn.f32 	%f116, %f114, %f108, %f115;
	fma.rn.f32 	%f117, %f116, %f110, %f109;
	and.b32  	%r96, %r165, 2;
	setp.eq.s32 	%p19, %r96, 0;
	mov.f32 	%f118, 0f00000000;
	sub.f32 	%f119, %f118, %f117;
	selp.f32 	%f23, %f117, %f119, %p19;
	@%p17 bra 	$L__BB2_22;
	setp.neu.f32 	%p20, %f19, 0f7F800000;
	@%p20 bra 	$L__BB2_17;
	mov.f32 	%f122, 0f00000000;
	mul.rn.f32 	%f184, %f17, %f122;
	mov.b32 	%r169, 0;
	bra.uni 	$L__BB2_22;
$L__BB2_17:
	mov.b32 	%r18, %f17;
	shl.b32 	%r98, %r18, 8;
	or.b32  	%r19, %r98, -2147483648;
	mov.b64 	%rd76, 0;
	mov.b32 	%r166, 0;
	mov.u64 	%rd74, __cudart_i2opi_f;
	mov.u64 	%rd75, %rd1;
$L__BB2_18:
	.pragma "nounroll";
	ld.global.nc.u32 	%r99, [%rd74];
	mad.wide.u32 	%rd46, %r99, %r19, %rd76;
	shr.u64 	%rd76, %rd46, 32;
	st.local.u32 	[%rd75], %rd46;
	add.s32 	%r166, %r166, 1;
	add.s64 	%rd75, %rd75, 4;
	add.s64 	%rd74, %rd74, 4;
	setp.ne.s32 	%p21, %r166, 6;
	@%p21 bra 	$L__BB2_18;
	shr.u32 	%r100, %r18, 23;
	st.local.u32 	[%rd1+24], %rd76;
	and.b32  	%r22, %r100, 31;
	and.b32  	%r101, %r100, 224;
	add.s32 	%r102, %r101, -128;
	shr.u32 	%r103, %r102, 5;
	mul.wide.u32 	%rd47, %r103, 4;
	sub.s64 	%rd15, %rd1, %rd47;
	ld.local.u32 	%r167, [%rd15+24];
	ld.local.u32 	%r168, [%rd15+20];
	setp.eq.s32 	%p22, %r22, 0;
	@%p22 bra 	$L__BB2_21;
	shf.l.wrap.b32 	%r167, %r168, %r167, %r22;
	ld.local.u32 	%r104, [%rd15+16];
	shf.l.wrap.b32 	%r168, %r104, %r168, %r22;
$L__BB2_21:
	shr.u32 	%r105, %r167, 30;
	shf.l.wrap.b32 	%r106, %r168, %r167, 2;
	shl.b32 	%r107, %r168, 2;
	shr.u32 	%r108, %r106, 31;
	add.s32 	%r109, %r108, %r105;
	neg.s32 	%r110, %r109;
	setp.lt.s32 	%p23, %r18, 0;
	selp.b32 	%r169, %r110, %r109, %p23;
	xor.b32  	%r111, %r106, %r18;
	shr.s32 	%r112, %r106, 31;
	xor.b32  	%r113, %r112, %r106;
	xor.b32  	%r114, %r112, %r107;
	cvt.u64.u32 	%rd48, %r113;
	shl.b64 	%rd49, %rd48, 32;
	cvt.u64.u32 	%rd50, %r114;
	or.b64  	%rd51, %rd49, %rd50;
	cvt.rn.f64.s64 	%fd3, %rd51;
	mul.f64 	%fd4, %fd3, 0d3BF921FB54442D19;
	cvt.rn.f32.f64 	%f120, %fd4;
	neg.f32 	%f121, %f120;
	setp.lt.s32 	%p24, %r111, 0;
	selp.f32 	%f184, %f121, %f120, %p24;
$L__BB2_22:
	add.s32 	%r116, %r169, 1;
	mul.rn.f32 	%f123, %f184, %f184;
	and.b32  	%r117, %r169, 1;
	setp.eq.b32 	%p25, %r117, 1;
	selp.f32 	%f124, %f184, 0f3F800000, %p25;
	fma.rn.f32 	%f125, %f123, %f124, 0f00000000;
	fma.rn.f32 	%f126, %f123, 0f37CBAC00, 0fBAB607ED;
	selp.f32 	%f127, 0fB94D4153, %f126, %p25;
	selp.f32 	%f128, 0f3C0885E4, 0f3D2AAABB, %p25;
	fma.rn.f32 	%f129, %f127, %f123, %f128;
	selp.f32 	%f130, 0fBE2AAAA8, 0fBEFFFFFF, %p25;
	fma.rn.f32 	%f131, %f129, %f123, %f130;
	fma.rn.f32 	%f132, %f131, %f125, %f124;
	and.b32  	%r118, %r116, 2;
	setp.eq.s32 	%p26, %r118, 0;
	mov.f32 	%f133, 0f00000000;
	sub.f32 	%f134, %f133, %f132;
	selp.f32 	%f27, %f132, %f134, %p26;
	rcp.rn.f32 	%f135, %f182;
	mul.f32 	%f28, %f135, %f16;
	mul.f32 	%f136, %f28, 0f3F22F983;
	cvt.rni.s32.f32 	%r177, %f136;
	cvt.rn.f32.s32 	%f137, %r177;
	fma.rn.f32 	%f138, %f137, 0fBFC90FDA, %f28;
	fma.rn.f32 	%f139, %f137, 0fB3A22168, %f138;
	fma.rn.f32 	%f186, %f137, 0fA7C234C5, %f139;
	abs.f32 	%f30, %f28;
	setp.ltu.f32 	%p27, %f30, 0f47CE4780;
	mov.u32 	%r173, %r177;
	mov.f32 	%f185, %f186;
	@%p27 bra 	$L__BB2_30;
	setp.neu.f32 	%p28, %f30, 0f7F800000;
	@%p28 bra 	$L__BB2_25;
	mov.f32 	%f142, 0f00000000;
	mul.rn.f32 	%f185, %f28, %f142;
	mov.b32 	%r173, 0;
	bra.uni 	$L__BB2_30;
$L__BB2_25:
	mov.b32 	%r32, %f28;
	shl.b32 	%r120, %r32, 8;
	or.b32  	%r33, %r120, -2147483648;
	mov.b64 	%rd79, 0;
	mov.b32 	%r170, 0;
	mov.u64 	%rd77, __cudart_i2opi_f;
	mov.u64 	%rd78, %rd1;
$L__BB2_26:
	.pragma "nounroll";
	ld.global.nc.u32 	%r121, [%rd77];
	mad.wide.u32 	%rd54, %r121, %r33, %rd79;
	shr.u64 	%rd79, %rd54, 32;
	st.local.u32 	[%rd78], %rd54;
	add.s32 	%r170, %r170, 1;
	add.s64 	%rd78, %rd78, 4;
	add.s64 	%rd77, %rd77, 4;
	setp.ne.s32 	%p29, %r170, 6;
	@%p29 bra 	$L__BB2_26;
	shr.u32 	%r122, %r32, 23;
	st.local.u32 	[%rd1+24], %rd79;
	and.b32  	%r36, %r122, 31;
	and.b32  	%r123, %r122, 224;
	add.s32 	%r124, %r123, -128;
	shr.u32 	%r125, %r124, 5;
	mul.wide.u32 	%rd55, %r125, 4;
	sub.s64 	%rd22, %rd1, %rd55;
	ld.local.u32 	%r171, [%rd22+24];
	ld.local.u32 	%r172, [%rd22+20];
	setp.eq.s32 	%p30, %r36, 0;
	@%p30 bra 	$L__BB2_29;
	shf.l.wrap.b32 	%r171, %r172, %r171, %r36;
	ld.local.u32 	%r126, [%rd22+16];
	shf.l.wrap.b32 	%r172, %r126, %r172, %r36;
$L__BB2_29:
	shr.u32 	%r127, %r171, 30;
	shf.l.wrap.b32 	%r128, %r172, %r171, 2;
	shl.b32 	%r129, %r172, 2;
	shr.u32 	%r130, %r128, 31;
	add.s32 	%r131, %r130, %r127;
	neg.s32 	%r132, %r131;
	setp.lt.s32 	%p31, %r32, 0;
	selp.b32 	%r173, %r132, %r131, %p31;
	xor.b32  	%r133, %r128, %r32;
	shr.s32 	%r134, %r128, 31;
	xor.b32  	%r135, %r134, %r128;
	xor.b32  	%r136, %r134, %r129;
	cvt.u64.u32 	%rd56, %r135;
	shl.b64 	%rd57, %rd56, 32;
	cvt.u64.u32 	%rd58, %r136;
	or.b64  	%rd59, %rd57, %rd58;
	cvt.rn.f64.s64 	%fd5, %rd59;
	mul.f64 	%fd6, %fd5, 0d3BF921FB54442D19;
	cvt.rn.f32.f64 	%f140, %fd6;
	neg.f32 	%f141, %f140;
	setp.lt.s32 	%p32, %r133, 0;
	selp.f32 	%f185, %f141, %f140, %p32;
$L__BB2_30:
	setp.ltu.f32 	%p33, %f30, 0f47CE4780;
	mul.rn.f32 	%f143, %f185, %f185;
	and.b32  	%r138, %r173, 1;
	setp.eq.b32 	%p34, %r138, 1;
	selp.f32 	%f144, 0f3F800000, %f185, %p34;
	fma.rn.f32 	%f145, %f143, %f144, 0f00000000;
	fma.rn.f32 	%f146, %f143, 0f37CBAC00, 0fBAB607ED;
	selp.f32 	%f147, %f146, 0fB94D4153, %p34;
	selp.f32 	%f148, 0f3D2AAABB, 0f3C0885E4, %p34;
	fma.rn.f32 	%f149, %f147, %f143, %f148;
	selp.f32 	%f150, 0fBEFFFFFF, 0fBE2AAAA8, %p34;
	fma.rn.f32 	%f151, %f149, %f143, %f150;
	fma.rn.f32 	%f152, %f151, %f145, %f144;
	and.b32  	%r139, %r173, 2;
	setp.eq.s32 	%p35, %r139, 0;
	mov.f32 	%f153, 0f00000000;
	sub.f32 	%f154, %f153, %f152;
	selp.f32 	%f34, %f152, %f154, %p35;
	@%p33 bra 	$L__BB2_38;
	setp.neu.f32 	%p36, %f30, 0f7F800000;
	@%p36 bra 	$L__BB2_33;
	mov.f32 	%f157, 0f00000000;
	mul.rn.f32 	%f186, %f28, %f157;
	mov.b32 	%r177, 0;
	bra.uni 	$L__BB2_38;
$L__BB2_33:
	mov.b32 	%r45, %f28;
	shl.b32 	%r141, %r45, 8;
	or.b32  	%r46, %r141, -2147483648;
	mov.b64 	%rd82, 0;
	mov.b32 	%r174, 0;
	mov.u64 	%rd80, __cudart_i2opi_f;
	mov.u64 	%rd81, %rd1;
$L__BB2_34:
	.pragma "nounroll";
	ld.global.nc.u32 	%r142, [%rd80];
	mad.wide.u32 	%rd62, %r142, %r46, %rd82;
	shr.u64 	%rd82, %rd62, 32;
	st.local.u32 	[%rd81], %rd62;
	add.s32 	%r174, %r174, 1;
	add.s64 	%rd81, %rd81, 4;
	add.s64 	%rd80, %rd80, 4;
	setp.ne.s32 	%p37, %r174, 6;
	@%p37 bra 	$L__BB2_34;
	shr.u32 	%r143, %r45, 23;
	st.local.u32 	[%rd1+24], %rd82;
	and.b32  	%r49, %r143, 31;
	and.b32  	%r144, %r143, 224;
	add.s32 	%r145, %r144, -128;
	shr.u32 	%r146, %r145, 5;
	mul.wide.u32 	%rd63, %r146, 4;
	sub.s64 	%rd29, %rd1, %rd63;
	ld.local.u32 	%r175, [%rd29+24];
	ld.local.u32 	%r176, [%rd29+20];
	setp.eq.s32 	%p38, %r49, 0;
	@%p38 bra 	$L__BB2_37;
	shf.l.wrap.b32 	%r175, %r176, %r175, %r49;
	ld.local.u32 	%r147, [%rd29+16];
	shf.l.wrap.b32 	%r176, %r147, %r176, %r49;
$L__BB2_37:
	shr.u32 	%r148, %r175, 30;
	shf.l.wrap.b32 	%r149, %r176, %r175, 2;
	shl.b32 	%r150, %r176, 2;
	shr.u32 	%r151, %r149, 31;
	add.s32 	%r152, %r151, %r148;
	neg.s32 	%r153, %r152;
	setp.lt.s32 	%p39, %r45, 0;
	selp.b32 	%r177, %r153, %r152, %p39;
	xor.b32  	%r154, %r149, %r45;
	shr.s32 	%r155, %r149, 31;
	xor.b32  	%r156, %r155, %r149;
	xor.b32  	%r157, %r155, %r150;
	cvt.u64.u32 	%rd64, %r156;
	shl.b64 	%rd65, %rd64, 32;
	cvt.u64.u32 	%rd66, %r157;
	or.b64  	%rd67, %rd65, %rd66;
	cvt.rn.f64.s64 	%fd7, %rd67;
	mul.f64 	%fd8, %fd7, 0d3BF921FB54442D19;
	cvt.rn.f32.f64 	%f155, %fd8;
	neg.f32 	%f156, %f155;
	setp.lt.s32 	%p40, %r154, 0;
	selp.f32 	%f186, %f156, %f155, %p40;
$L__BB2_38:
	cvta.to.global.u64 	%rd68, %rd30;
	add.s32 	%r159, %r177, 1;
	mul.rn.f32 	%f158, %f186, %f186;
	and.b32  	%r160, %r177, 1;
	setp.eq.b32 	%p41, %r160, 1;
	selp.f32 	%f159, %f186, 0f3F800000, %p41;
	fma.rn.f32 	%f160, %f158, %f159, 0f00000000;
	fma.rn.f32 	%f161, %f158, 0f37CBAC00, 0fBAB607ED;
	selp.f32 	%f162, 0fB94D4153, %f161, %p41;
	selp.f32 	%f163, 0f3C0885E4, 0f3D2AAABB, %p41;
	fma.rn.f32 	%f164, %f162, %f158, %f163;
	selp.f32 	%f165, 0fBE2AAAA8, 0fBEFFFFFF, %p41;
	fma.rn.f32 	%f166, %f164, %f158, %f165;
	fma.rn.f32 	%f167, %f166, %f160, %f159;
	and.b32  	%r161, %r159, 2;
	setp.eq.s32 	%p42, %r161, 0;
	mov.f32 	%f168, 0f00000000;
	sub.f32 	%f169, %f168, %f167;
	selp.f32 	%f170, %f167, %f169, %p42;
	mul.f32 	%f171, %f1, %f27;
	mul.f32 	%f172, %f2, %f23;
	sub.f32 	%f173, %f171, %f172;
	mul.f32 	%f174, %f2, %f27;
	fma.rn.f32 	%f175, %f1, %f23, %f174;
	mul.f32 	%f176, %f3, %f170;
	mul.f32 	%f177, %f4, %f34;
	sub.f32 	%f178, %f176, %f177;
	mul.f32 	%f179, %f4, %f170;
	fma.rn.f32 	%f180, %f3, %f34, %f179;
	add.s64 	%rd70, %rd68, %rd34;
	st.global.v4.f32 	[%rd70], {%f173, %f175, %f178, %f180};
	ret;

}


// ===== COMPILED SASS (sm_100) =====

	.target	sm_100

	.elftype	@"ET_EXEC"


//--------------------- .note.nv.tkinfo           --------------------------
	.section	.note.nv.tkinfo,"",@"SHT_NOTE"
	.sectionflags	@"SHF_NOTE_NV_TKINFO"
	.tkinfo
        /*0018*/ 	.word	0x00000002
        /*0030*/ 	.string	""
        /*0030*/ 	.string	"ptxas"
        /*0030*/ 	.string	"Cuda compilation tools, release 13.0, V13.0.88"
        /*0030*/ 	.string	"Build cuda_13.0.r13.0/compiler.36424714_0"
        /*0030*/ 	.string	"-arch sm_100 -m 64 "



//--------------------- .note.nv.cuinfo           --------------------------
	.section	.note.nv.cuinfo,"",@"SHT_NOTE"
	.sectionflags	@"SHF_NOTE_NV_CUINFO"
        /*0018*/ 	.short	0x0002
        /*001a*/ 	.short	0x0064
        /*001c*/ 	.short	0x0082
	.zero		2


//--------------------- .nv.info                  --------------------------
	.section	.nv.info,"",@"SHT_CUDA_INFO"
	.align	4


	//----- nvinfo : EIATTR_REGCOUNT
	.align		4
        /*0000*/ 	.byte	0x04, 0x2f
        /*0002*/ 	.short	(.L_2 - .L_1)
	.align		4
.L_1:
        /*0004*/ 	.word	index@(_Z15rope_f32_kernelPfS_ii)
        /*0008*/ 	.word	0x00000014


	//----- nvinfo : EIATTR_FRAME_SIZE
	.align		4
.L_2:
        /*000c*/ 	.byte	0x04, 0x11
        /*000e*/ 	.short	(.L_4 - .L_3)
	.align		4
.L_3:
        /*0010*/ 	.word	index@($__internal_5_$__cuda_sm3x_div_rn_noftz_f32_slowpath)
        /*0014*/ 	.word	0x00000020


	//----- nvinfo : EIATTR_FRAME_SIZE
	.align		4
.L_4:
        /*0018*/ 	.byte	0x04, 0x11
        /*001a*/ 	.short	(.L_6 - .L_5)
	.align		4
.L_5:
        /*001c*/ 	.word	index@($__internal_4_$__cuda_sm20_rcp_rn_f32_slowpath)
        /*0020*/ 	.word	0x00000020


	//----- nvinfo : EIATTR_FRAME_SIZE
	.align		4
.L_6:
        /*0024*/ 	.byte	0x04, 0x11
        /*0026*/ 	.short	(.L_8 - .L_7)
	.align		4
.L_7:
        /*0028*/ 	.word	index@(_Z15rope_f32_kernelPfS_ii)
        /*002c*/ 	.word	0x00000020


	//----- nvinfo : EIATTR_REGCOUNT
	.align		4
.L_8:
        /*0030*/ 	.byte	0x04, 0x2f
        /*0032*/ 	.short	(.L_10 - .L_9)
	.align		4
.L_9:
        /*0034*/ 	.word	index@(_Z18rope_f32_v2_kernelPfS_ii)
        /*0038*/ 	.word	0x00000014


	//----- nvinfo : EIATTR_FRAME_SIZE
	.align		4
.L_10:
        /*003c*/ 	.byte	0x04, 0x11
        /*003e*/ 	.short	(.L_12 - .L_11)
	.align		4
.L_11:
        /*0040*/ 	.word	index@($__internal_3_$__cuda_sm3x_div_rn_noftz_f32_slowpath)
        /*0044*/ 	.word	0x00000020


	//----- nvinfo : EIATTR_FRAME_SIZE
	.align		4
.L_12:
        /*0048*/ 	.byte	0x04, 0x11
        /*004a*/ 	.short	(.L_14 - .L_13)
	.align		4
.L_13:
        /*004c*/ 	.word	index@($__internal_2_$__cuda_sm20_rcp_rn_f32_slowpath)
        /*0050*/ 	.word	0x00000020


	//----- nvinfo : EIATTR_FRAME_SIZE
	.align		4
.L_14:
        /*0054*/ 	.byte	0x04, 0x11
        /*0056*/ 	.short	(.L_16 - .L_15)
	.align		4
.L_15:
        /*0058*/ 	.word	index@(_Z18rope_f32_v2_kernelPfS_ii)
        /*005c*/ 	.word	0x00000020


	//----- nvinfo : EIATTR_REGCOUNT
	.align		4
.L_16:
        /*0060*/ 	.byte	0x04, 0x2f
        /*0062*/ 	.short	(.L_18 - .L_17)
	.align		4
.L_17:
        /*0064*/ 	.word	index@(_Z22rope_f32x4_pack_kernelPfS_ii)
        /*0068*/ 	.word	0x00000018


	//----- nvinfo : EIATTR_FRAME_SIZE
	.align		4
.L_18:
        /*006c*/ 	.byte	0x04, 0x11
        /*006e*/ 	.short	(.L_20 - .L_19)
	.align		4
.L_19:
        /*0070*/ 	.word	index@($__internal_1_$__cuda_sm3x_div_rn_noftz_f32_slowpath)
        /*0074*/ 	.word	0x00000020


	//----- nvinfo : EIATTR_FRAME_SIZE
	.align		4
.L_20:
        /*0078*/ 	.byte	0x04, 0x11
        /*007a*/ 	.short	(.L_22 - .L_21)
	.align		4
.L_21:
        /*007c*/ 	.word	index@($__internal_0_$__cuda_sm20_rcp_rn_f32_slowpath)
        /*0080*/ 	.word	0x00000020


	//----- nvinfo : EIATTR_FRAME_SIZE
	.align		4
.L_22:
        /*0084*/ 	.byte	0x04, 0x11
        /*0086*/ 	.short	(.L_24 - .L_23)
	.align		4
.L_23:
        /*0088*/ 	.word	index@(_Z22rope_f32x4_pack_kernelPfS_ii)
        /*008c*/ 	.word	0x00000020


	//----- nvinfo : EIATTR_MIN_STACK_SIZE
	.align		4
.L_24:
        /*0090*/ 	.byte	0x04, 0x12
        /*0092*/ 	.short	(.L_26 - .L_25)
	.align		4
.L_25:
        /*0094*/ 	.word	index@(_Z22rope_f32x4_pack_kernelPfS_ii)
        /*0098*/ 	.word	0x00000020


	//----- nvinfo : EIATTR_MIN_STACK_SIZE
	.align		4
.L_26:
        /*009c*/ 	.byte	0x04, 0x12
        /*009e*/ 	.short	(.L_28 - .L_27)
	.align		4
.L_27:
        /*00a0*/ 	.word	index@(_Z18rope_f32_v2_kernelPfS_ii)
        /*00a4*/ 	.word	0x00000020


	//----- nvinfo : EIATTR_MIN_STACK_SIZE
	.align		4
.L_28:
        /*00a8*/ 	.byte	0x04, 0x12
        /*00aa*/ 	.short	(.L_30 - .L_29)
	.align		4
.L_29:
        /*00ac*/ 	.word	index@(_Z15rope_f32_kernelPfS_ii)
        /*00b0*/ 	.word	0x00000020
.L_30:


//--------------------- .nv.compat                --------------------------
	.section	.nv.compat,"",@"SHT_CUDA_COMPAT_INFO"
	.align	4
        /*0000*/ 	.byte	0x02, 0x09, 0x00, 0x00, 0x02, 0x02, 0x01, 0x00, 0x02, 0x05, 0x05, 0x00, 0x03, 0x07, 0x01, 0x01
        /*0010*/ 	.byte	0x02, 0x03, 0x00, 0x00, 0x02, 0x06, 0x01, 0x00, 0x04, 0x0b, 0x08, 0x00, 0x01, 0x00, 0x00, 0x00
        /*0020*/ 	.byte	0x00, 0x00, 0x00, 0x00


//--------------------- .nv.info._Z22rope_f32x4_pack_kernelPfS_ii --------------------------
	.section	.nv.info._Z22rope_f32x4_pack_kernelPfS_ii,"",@"SHT_CUDA_INFO"
	.sectionflags	@""
	.align	4


	//----- nvinfo : EIATTR_CUDA_API_VERSION
	.align		4
        /*0000*/ 	.byte	0x04, 0x37
        /*0002*/ 	.short	(.L_32 - .L_31)
.L_31:
        /*0004*/ 	.word	0x00000082


	//----- nvinfo : EIATTR_KPARAM_INFO
	.align		4
.L_32:
        /*0008*/ 	.byte	0x04, 0x17
        /*000a*/ 	.short	(.L_34 - .L_33)
.L_33:
        /*000c*/ 	.word	0x00000000
        /*0010*/ 	.short	0x0003
        /*0012*/ 	.short	0x0014
        /*0014*/ 	.byte	0x00, 0xf0, 0x11, 0x00


	//----- nvinfo : EIATTR_KPARAM_INFO
	.align		4
.L_34:
        /*0018*/ 	.byte	0x04, 0x17
        /*001a*/ 	.short	(.L_36 - .L_35)
.L_35:
        /*001c*/ 	.word	0x00000000
        /*0020*/ 	.short	0x0002
        /*0022*/ 	.short	0x0010
        /*0024*/ 	.byte	0x00, 0xf0, 0x11, 0x00


	//----- nvinfo : EIATTR_KPARAM_INFO
	.align		4
.L_36:
        /*0028*/ 	.byte	0x04, 0x17
        /*002a*/ 	.short	(.L_38 - .L_37)
.L_37:
        /*002c*/ 	.word	0x00000000
        /*0030*/ 	.short	0x0001
        /*0032*/ 	.short	0x0008
        /*0034*/ 	.byte	0x00, 0xf5, 0x21, 0x00


	//----- nvinfo : EIATTR_KPARAM_INFO
	.align		4
.L_38:
        /*0038*/ 	.byte	0x04, 0x17
        /*003a*/ 	.short	(.L_40 - .L_39)
.L_39:
        /*003c*/ 	.word	0x00000000
        /*0040*/ 	.short	0x0000
        /*0042*/ 	.short	0x0000
        /*0044*/ 	.byte	0x00, 0xf5, 0x21, 0x00


	//----- nvinfo : EIATTR_SPARSE_MMA_MASK
	.align		4
.L_40:
        /*0048*/ 	.byte	0x03, 0x50
        /*004a*/ 	.short	0x0000


	//----- nvinfo : EIATTR_MAXREG_COUNT
	.align		4
        /*004c*/ 	.byte	0x03, 0x1b
        /*004e*/ 	.short	0x00ff


	//----- nvinfo : EIATTR_MERCURY_ISA_VERSION
	.align		4
        /*0050*/ 	.byte	0x03, 0x5f
        /*0052*/ 	.short	0x0101


	//----- nvinfo : EIATTR_VRC_CTA_INIT_COUNT
	.align		4
        /*0054*/ 	.byte	0x02, 0x4a
	.zero		1
	.zero		1


	//----- nvinfo : EIATTR_EXIT_INSTR_OFFSETS
	.align		4
        /*0058*/ 	.byte	0x04, 0x1c
        /*005a*/ 	.short	(.L_42 - .L_41)


	//   ....[0]....
.L_41:
        /*005c*/ 	.word	0x00001f70


	//----- nvinfo : EIATTR_CRS_STACK_SIZE
	.align		4
.L_42:
        /*0060*/ 	.byte	0x04, 0x1e
        /*0062*/ 	.short	(.L_44 - .L_43)
.L_43:
        /*0064*/ 	.word	0x00000000


	//----- nvinfo : EIATTR_CBANK_PARAM_SIZE
	.align		4
.L_44:
        /*0068*/ 	.byte	0x03, 0x19
        /*006a*/ 	.short	0x0018


	//----- nvinfo : EIATTR_PARAM_CBANK
	.align		4
        /*006c*/ 	.byte	0x04, 0x0a
        /*006e*/ 	.short	(.L_46 - .L_45)
	.align		4
.L_45:
        /*0070*/ 	.word	index@(.nv.constant0._Z22rope_f32x4_pack_kernelPfS_ii)
        /*0074*/ 	.short	0x0380
        /*0076*/ 	.short	0x0018


	//----- nvinfo : EIATTR_SW_WAR
	.align		4
.L_46:
        /*0078*/ 	.byte	0x04, 0x36
        /*007a*/ 	.short	(.L_48 - .L_47)
.L_47:
        /*007c*/ 	.word	0x00000008
.L_48:


//--------------------- .nv.info._Z18rope_f32_v2_kernelPfS_ii --------------------------
	.section	.nv.info._Z18rope_f32_v2_kernelPfS_ii,"",@"SHT_CUDA_INFO"
	.sectionflags	@""
	.align	4


	//----- nvinfo : EIATTR_CUDA_API_VERSION
	.align		4
        /*0000*/ 	.byte	0x04, 0x37
        /*0002*/ 	.short	(.L_50 - .L_49)
.L_49:
        /*0004*/ 	.word	0x00000082


	//----- nvinfo : EIATTR_KPARAM_INFO
	.align		4
.L_50:
        /*0008*/ 	.byte	0x04, 0x17
        /*000a*/ 	.short	(.L_52 - .L_51)
.L_51:
        /*000c*/ 	.word	0x00000000
        /*0010*/ 	.short	0x0003
        /*0012*/ 	.short	0x0014
        /*0014*/ 	.byte	0x00, 0xf0, 0x11, 0x00


	//----- nvinfo : EIATTR_KPARAM_INFO
	.align		4
.L_52:
        /*0018*/ 	.byte	0x04, 0x17
        /*001a*/ 	.short	(.L_54 - .L_53)
.L_53:
        /*001c*/ 	.word	0x00000000
        /*0020*/ 	.short	0x0002
        /*0022*/ 	.short	0x0010
        /*0024*/ 	.byte	0x00, 0xf0, 0x11, 0x00


	//----- nvinfo : EIATTR_KPARAM_INFO
	.align		4
.L_54:
        /*0028*/ 	.byte	0x04, 0x17
        /*002a*/ 	.short	(.L_56 - .L_55)
.L_55:
        /*002c*/ 	.word	0x00000000
        /*0030*/ 	.short	0x0001
        /*0032*/ 	.short	0x0008
        /*0034*/ 	.byte	0x00, 0xf5, 0x21, 0x00


	//----- nvinfo : EIATTR_KPARAM_INFO
	.align		4
.L_56:
        /*0038*/ 	.byte	0x04, 0x17
        /*003a*/ 	.short	(.L_58 - .L_57)
.L_57:
        /*003c*/ 	.word	0x00000000
        /*0040*/ 	.short	0x0000
        /*0042*/ 	.short	0x0000
        /*0044*/ 	.byte	0x00, 0xf5, 0x21, 0x00


	//----- nvinfo : EIATTR_SPARSE_MMA_MASK
	.align		4
.L_58:
        /*0048*/ 	.byte	0x03, 0x50
        /*004a*/ 	.short	0x0000


	//----- nvinfo : EIATTR_MAXREG_COUNT
	.align		4
        /*004c*/ 	.byte	0x03, 0x1b
        /*004e*/ 	.short	0x00ff


	//----- nvinfo : EIATTR_MERCURY_ISA_VERSION
	.align		4
        /*0050*/ 	.byte	0x03, 0x5f
        /*0052*/ 	.short	0x0101


	//----- nvinfo : EIATTR_VRC_CTA_INIT_COUNT
	.align		4
        /*0054*/ 	.byte	0x02, 0x4a
	.zero		1
	.zero		1


	//----- nvinfo : EIATTR_EXIT_INSTR_OFFSETS
	.align		4
        /*0058*/ 	.byte	0x04, 0x1c
        /*005a*/ 	.short	(.L_60 - .L_59)


	//   ....[0]....
.L_59:
        /*005c*/ 	.word	0x00000fc0


	//----- nvinfo : EIATTR_CRS_STACK_SIZE
	.align		4
.L_60:
        /*0060*/ 	.byte	0x04, 0x1e
        /*0062*/ 	.short	(.L_62 - .L_61)
.L_61:
        /*0064*/ 	.word	0x00000000


	//----- nvinfo : EIATTR_CBANK_PARAM_SIZE
	.align		4
.L_62:
        /*0068*/ 	.byte	0x03, 0x19
        /*006a*/ 	.short	0x0018


	//----- nvinfo : EIATTR_PARAM_CBANK
	.align		4
        /*006c*/ 	.byte	0x04, 0x0a
        /*006e*/ 	.short	(.L_64 - .L_63)
	.align		4
.L_63:
        /*0070*/ 	.word	index@(.nv.constant0._Z18rope_f32_v2_kernelPfS_ii)
        /*0074*/ 	.short	0x0380
        /*0076*/ 	.short	0x0018


	//----- nvinfo : EIATTR_SW_WAR
	.align		4
.L_64:
        /*0078*/ 	.byte	0x04, 0x36
        /*007a*/ 	.short	(.L_66 - .L_65)
.L_65:
        /*007c*/ 	.word	0x00000008
.L_66:


//--------------------- .nv.info._Z15rope_f32_kernelPfS_ii --------------------------
	.section	.nv.info._Z15rope_f32_kernelPfS_ii,"",@"SHT_CUDA_INFO"
	.sectionflags	@""
	.align	4


	//----- nvinfo : EIATTR_CUDA_API_VERSION
	.align		4
        /*0000*/ 	.byte	0x04, 0x37
        /*0002*/ 	.short	(.L_68 - .L_67)
.L_67:
        /*0004*/ 	.word	0x00000082


	//----- nvinfo : EIATTR_KPARAM_INFO
	.align		4
.L_68:
        /*0008*/ 	.byte	0x04, 0x17
        /*000a*/ 	.short	(.L_70 - .L_69)
.L_69:
        /*000c*/ 	.word	0x00000000
        /*0010*/ 	.short	0x0003
        /*0012*/ 	.short	0x0014
        /*0014*/ 	.byte	0x00, 0xf0, 0x11, 0x00


	//----- nvinfo : EIATTR_KPARAM_INFO
	.align		4
.L_70:
        /*0018*/ 	.byte	0x04, 0x17
        /*001a*/ 	.short	(.L_72 - .L_71)
.L_71:
        /*001c*/ 	.word	0x00000000
        /*0020*/ 	.short	0x0002
        /*0022*/ 	.short	0x0010
        /*0024*/ 	.byte	0x00, 0xf0, 0x11, 0x00


	//----- nvinfo : EIATTR_KPARAM_INFO
	.align		4
.L_72:
        /*0028*/ 	.byte	0x04, 0x17
        /*002a*/ 	.short	(.L_74 - .L_73)
.L_73:
        /*002c*/ 	.word	0x00000000
        /*0030*/ 	.short	0x0001
        /*0032*/ 	.short	0x0008
        /*0034*/ 	.byte	0x00, 0xf5, 0x21, 0x00


	//----- nvinfo : EIATTR_KPARAM_INFO
	.align		4
.L_74:
        /*0038*/ 	.byte	0x04, 0x17
        /*003a*/ 	.short	(.L_76 - .L_75)
.L_75:
        /*003c*/ 	.word	0x00000000
        /*0040*/ 	.short	0x0000
        /*0042*/ 	.short	0x0000
        /*0044*/ 	.byte	0x00, 0xf5, 0x21, 0x00


	//----- nvinfo : EIATTR_SPARSE_MMA_MASK
	.align		4
.L_76:
        /*0048*/ 	.byte	0x03, 0x50
        /*004a*/ 	.short	0x0000


	//----- nvinfo : EIATTR_MAXREG_COUNT
	.align		4
        /*004c*/ 	.byte	0x03, 0x1b
        /*004e*/ 	.short	0x00ff


	//----- nvinfo : EIATTR_MERCURY_ISA_VERSION
	.align		4
        /*0050*/ 	.byte	0x03, 0x5f
        /*0052*/ 	.short	0x0101


	//----- nvinfo : EIATTR_VRC_CTA_INIT_COUNT
	.align		4
        /*0054*/ 	.byte	0x02, 0x4a
	.zero		1
	.zero		1


	//----- nvinfo : EIATTR_EXIT_INSTR_OFFSETS
	.align		4
        /*0058*/ 	.byte	0x04, 0x1c
        /*005a*/ 	.short	(.L_78 - .L_77)


	//   ....[0]....
.L_77:
        /*005c*/ 	.word	0x00001160


	//----- nvinfo : EIATTR_CRS_STACK_SIZE
	.align		4
.L_78:
        /*0060*/ 	.byte	0x04, 0x1e
        /*0062*/ 	.short	(.L_80 - .L_79)
.L_79:
        /*0064*/ 	.word	0x00000000


	//----- nvinfo : EIATTR_CBANK_PARAM_SIZE
	.align		4
.L_80:
        /*0068*/ 	.byte	0x03, 0x19
        /*006a*/ 	.short	0x0018


	//----- nvinfo : EIATTR_PARAM_CBANK
	.align		4
        /*006c*/ 	.byte	0x04, 0x0a
        /*006e*/ 	.short	(.L_82 - .L_81)
	.align		4
.L_81:
        /*0070*/ 	.word	index@(.nv.constant0._Z15rope_f32_kernelPfS_ii)
        /*0074*/ 	.short	0x0380
        /*0076*/ 	.short	0x0018


	//----- nvinfo : EIATTR_SW_WAR
	.align		4
.L_82:
        /*0078*/ 	.byte	0x04, 0x36
        /*007a*/ 	.short	(.L_84 - .L_83)
.L_83:
        /*007c*/ 	.word	0x00000008
.L_84:


//--------------------- .nv.callgraph             --------------------------
	.section	.nv.callgraph,"",@"SHT_CUDA_CALLGRAPH"
	.align	4
	.sectionentsize	8
	.align		4
        /*0000*/ 	.word	0x00000000
	.align		4
        /*0004*/ 	.word	0xffffffff
	.align		4
        /*0008*/ 	.word	0x00000000
	.align		4
        /*000c*/ 	.word	0xfffffffe
	.align		4
        /*0010*/ 	.word	0x00000000
	.align		4
        /*0014*/ 	.word	0xfffffffd
	.align		4
        /*0018*/ 	.word	0x00000000
	.align		4
        /*001c*/ 	.word	0xfffffffc


//--------------------- .nv.constant4             --------------------------
	.section	.nv.constant4,"a",@progbits
	.align	8
	.align		8
.nv.constant4:
        /*0000*/ 	.dword	__cudart_i2opi_f


//--------------------- .text._Z22rope_f32x4_pack_kernelPfS_ii --------------------------
	.section	.text._Z22rope_f32x4_pack_kernelPfS_ii,"ax",@progbits
	.align	128
        .global         _Z22rope_f32x4_pack_kernelPfS_ii
        .type           _Z22rope_f32x4_pack_kernelPfS_ii,@function
        .size           _Z22rope_f32x4_pack_kernelPfS_ii,(.L_x_101 - _Z22rope_f32x4_pack_kernelPfS_ii)
        .other          _Z22rope_f32x4_pack_kernelPfS_ii,@"STO_CUDA_ENTRY STV_DEFAULT"
_Z22rope_f32x4_pack_kernelPfS_ii:
.text._Z22rope_f32x4_pack_kernelPfS_ii:
[----:B------:R-:W0:Y:S01]  /*0000*/  LDC R1, c[0x0][0x37c] ;  /* 0x0000df00ff017b82 */ /* 0x000e220000000800 */
[----:B------:R-:W1:Y:S07]  /*0010*/  S2R R3, SR_TID.X ;  /* 0x0000000000037919 */ /* 0x000e6e0000002100 */
[----:B------:R-:W1:Y:S01]  /*0020*/  S2UR UR4, SR_CTAID.X ;  /* 0x00000000000479c3 */ /* 0x000e620000002500 */
[----:B------:R-:W2:Y:S01]  /*0030*/  LDCU.64 UR6, c[0x0][0x358] ;  /* 0x00006b00ff0677ac */ /* 0x000ea20008000a00 */
[----:B0-----:R-:W-:-:S06]  /*0040*/  VIADD R1, R1, 0xffffffe0 ;  /* 0xffffffe001017836 */ /* 0x001fcc0000000000 */
[----:B------:R-:W1:Y:S08]  /*0050*/  LDC R0, c[0x0][0x360] ;  /* 0x0000d800ff007b82 */ /* 0x000e700000000800 */
[----:B------:R-:W0:Y:S08]  /*0060*/  LDC.64 R4, c[0x0][0x380] ;  /* 0x0000e000ff047b82 */ /* 0x000e300000000a00 */
[----:B------:R-:W3:Y:S01]  /*0070*/  LDC R11, c[0x0][0x394] ;  /* 0x0000e500ff0b7b82 */ /* 0x000ee20000000800 */
[----:B-1----:R-:W-:-:S04]  /*0080*/  IMAD R0, R0, UR4, R3 ;  /* 0x0000000400007c24 */ /* 0x002fc8000f8e0203 */
[----:B------:R-:W-:-:S04]  /*0090*/  IMAD.SHL.U32 R9, R0, 0x4, RZ ;  /* 0x0000000400097824 */ /* 0x000fc800078e00ff */
[----:B0-----:R-:W-:-:S06]  /*00a0*/  IMAD.WIDE R4, R9, 0x4, R4 ;  /* 0x0000000409047825 */ /* 0x001fcc00078e0204 */
[----:B--2---:R-:W5:Y:S01]  /*00b0*/  LDG.E.128 R4, desc[UR6][R4.64] ;  /* 0x0000000604047981 */ /* 0x004f62000c1e1d00 */
[----:B------:R-:W-:Y:S01]  /*00c0*/  IABS R12, R0 ;  /* 0x00000000000c7213 */ /* 0x000fe20000000000 */
[----:B------:R-:W-:Y:S01]  /*00d0*/  BSSY.RECONVERGENT B0, `(.L_x_0) ;  /* 0x0000028000007945 */ /* 0x000fe20003800200 */
[----:B---3--:R-:W-:-:S04]  /*00e0*/  IABS R10, R11 ;  /* 0x0000000b000a7213 */ /* 0x008fc80000000000 */
[----:B------:R-:W0:Y:S08]  /*00f0*/  I2F.RP R8, R10 ;  /* 0x0000000a00087306 */ /* 0x000e300000209400 */
[----:B0-----:R-:W0:Y:S02]  /*0100*/  MUFU.RCP R8, R8 ;  /* 0x0000000800087308 */ /* 0x001e240000001000 */
[----:B0-----:R-:W-:-:S06]  /*0110*/  VIADD R2, R8, 0xffffffe ;  /* 0x0ffffffe08027836 */ /* 0x001fcc0000000000 */
[----:B------:R0:W1:Y:S02]  /*0120*/  F2I.FTZ.U32.TRUNC.NTZ R3, R2 ;  /* 0x0000000200037305 */ /* 0x000064000021f000 */
[----:B0-----:R-:W-:Y:S02]  /*0130*/  IMAD.MOV.U32 R2, RZ, RZ, RZ ;  /* 0x000000ffff027224 */ /* 0x001fe400078e00ff */
[----:B-1----:R-:W-:-:S04]  /*0140*/  IMAD.MOV R13, RZ, RZ, -R3 ;  /* 0x000000ffff0d7224 */ /* 0x002fc800078e0a03 */
[----:B------:R-:W-:-:S04]  /*0150*/  IMAD R13, R13, R10, RZ ;  /* 0x0000000a0d0d7224 */ /* 0x000fc800078e02ff */
[----:B------:R-:W-:Y:S01]  /*0160*/  IMAD.HI.U32 R3, R3, R13, R2 ;  /* 0x0000000d03037227 */ /* 0x000fe200078e0002 */
[----:B------:R-:W-:-:S04]  /*0170*/  LOP3.LUT R2, R0, R11, RZ, 0x3c, !PT ;  /* 0x0000000b00027212 */ /* 0x000fc800078e3cff */
[----:B------:R-:W-:Y:S01]  /*0180*/  ISETP.GE.AND P2, PT, R2, RZ, PT ;  /* 0x000000ff0200720c */ /* 0x000fe20003f46270 */
[----:B------:R-:W-:-:S05]  /*0190*/  IMAD.HI.U32 R13, R3, R12, RZ ;  /* 0x0000000c030d7227 */ /* 0x000fca00078e00ff */
[----:B------:R-:W-:-:S05]  /*01a0*/  IADD3 R3, PT, PT, -R13, RZ, RZ ;  /* 0x000000ff0d037210 */ /* 0x000fca0007ffe1ff */
[----:B------:R-:W-:-:S05]  /*01b0*/  IMAD R3, R10, R3, R12 ;  /* 0x000000030a037224 */ /* 0x000fca00078e020c */
[----:B------:R-:W-:-:S13]  /*01c0*/  ISETP.GT.U32.AND P1, PT, R10, R3, PT ;  /* 0x000000030a00720c */ /* 0x000fda0003f24070 */
[----:B------:R-:W-:Y:S02]  /*01d0*/  @!P1 IMAD.IADD R3, R3, 0x1, -R10 ;  /* 0x0000000103039824 */ /* 0x000fe400078e0a0a */
[----:B------:R-:W-:Y:S01]  /*01e0*/  @!P1 VIADD R13, R13, 0x1 ;  /* 0x000000010d0d9836 */ /* 0x000fe20000000000 */
[----:B------:R-:W-:Y:S02]  /*01f0*/  ISETP.NE.AND P1, PT, R11, RZ, PT ;  /* 0x000000ff0b00720c */ /* 0x000fe40003f25270 */
[----:B------:R-:W-:Y:S02]  /*0200*/  ISETP.GE.U32.AND P0, PT, R3, R10, PT ;  /* 0x0000000a0300720c */ /* 0x000fe40003f06070 */
[----:B------:R-:W-:-:S05]  /*0210*/  I2FP.F32.S32 R3, R11 ;  /* 0x0000000b00037245 */ /* 0x000fca0000201400 */
[----:B------:R-:W-:-:S04]  /*0220*/  FMUL R3, R3, 4 ;  /* 0x4080000003037820 */ /* 0x000fc80000400000 */
[----:B------:R-:W0:Y:S02]  /*0230*/  MUFU.RCP R8, R3 ;  /* 0x0000000300087308 */ /* 0x000e240000001000 */
[----:B------:R-:W-:-:S04]  /*0240*/  @P0 VIADD R13, R13, 0x1 ;  /* 0x000000010d0d0836 */ /* 0x000fc80000000000 */
[----:B------:R-:W-:Y:S01]  /*0250*/  @!P2 IMAD.MOV R13, RZ, RZ, -R13 ;  /* 0x000000ffff0da224 */ /* 0x000fe200078e0a0d */
[----:B------:R-:W-:-:S05]  /*0260*/  @!P1 LOP3.LUT R13, RZ, R11, RZ, 0x33, !PT ;  /* 0x0000000bff0d9212 */ /* 0x000fca00078e33ff */
[----:B------:R-:W-:-:S04]  /*0270*/  IMAD.MOV R2, RZ, RZ, -R13 ;  /* 0x000000ffff027224 */ /* 0x000fc800078e0a0d */
[----:B------:R-:W-:Y:S02]  /*0280*/  IMAD R2, R11, R2, R0 ;  /* 0x000000020b027224 */ /* 0x000fe400078e0200 */
[----:B0-----:R-:W-:-:S03]  /*0290*/  FFMA R11, -R3, R8, 1 ;  /* 0x3f800000030b7423 */ /* 0x001fc60000000108 */
[----:B------:R-:W-:Y:S01]  /*02a0*/  SHF.L.U32 R2, R2, 0x2, RZ ;  /* 0x0000000202027819 */ /* 0x000fe200000006ff */
[----:B------:R-:W-:-:S03]  /*02b0*/  FFMA R11, R8, R11, R8 ;  /* 0x0000000b080b7223 */ /* 0x000fc60000000008 */
[----:B------:R-:W-:-:S04]  /*02c0*/  I2FP.F32.S32 R0, R2 ;  /* 0x0000000200007245 */ /* 0x000fc80000201400 */
[----:B------:R-:W0:Y:S01]  /*02d0*/  FCHK P0, R0, R3 ;  /* 0x0000000300007302 */ /* 0x000e220000000000 */
[----:B------:R-:W-:-:S04]  /*02e0*/  FFMA R8, R0, R11, RZ ;  /* 0x0000000b00087223 */ /* 0x000fc800000000ff */
[----:B------:R-:W-:-:S04]  /*02f0*/  FFMA R10, -R3, R8, R0 ;  /* 0x00000008030a7223 */ /* 0x000fc80000000100 */
[----:B------:R-:W-:Y:S01]  /*0300*/  FFMA R11, R11, R10, R8 ;  /* 0x0000000a0b0b7223 */ /* 0x000fe20000000008 */
[----:B0-----:R-:W-:Y:S06]  /*0310*/  @!P0 BRA `(.L_x_1) ;  /* 0x00000000000c8947 */ /* 0x001fec0003800000 */
[----:B------:R-:W-:-:S07]  /*0320*/  MOV R12, 0x340 ;  /* 0x00000340000c7802 */ /* 0x000fce0000000f00 */
[----:B-----5:R-:W-:Y:S05]  /*0330*/  CALL.REL.NOINC `($__internal_1_$__cuda_sm3x_div_rn_noftz_f32_slowpath) ;  /* 0x0000001c00e87944 */ /* 0x020fea0003c00000 */
[----:B------:R-:W-:-:S07]  /*0340*/  IMAD.MOV.U32 R11, RZ, RZ, R0 ;  /* 0x000000ffff0b7224 */ /* 0x000fce00078e0000 */
.L_x_1:
[----:B------:R-:W-:Y:S05]  /*0350*/  BSYNC.RECONVERGENT B0 ;  /* 0x0000000000007941 */ /* 0x000fea0003800200 */
.L_x_0:
[----:B------:R-:W0:Y:S01]  /*0360*/  MUFU.RCP R8, R3 ;  /* 0x0000000300087308 */ /* 0x000e220000001000 */
[----:B------:R-:W-:Y:S01]  /*0370*/  IMAD.MOV.U32 R15, RZ, RZ, 0x303eee36 ;  /* 0x303eee36ff0f7424 */ /* 0x000fe200078e00ff */
[----:B------:R-:W-:Y:S01]  /*0380*/  FSETP.NEU.AND P1, PT, R11, RZ, PT ;  /* 0x000000ff0b00720b */ /* 0x000fe20003f2d000 */
[----:B------:R-:W-:Y:S01]  /*0390*/  IMAD.MOV.U32 R0, RZ, RZ, 0x3fb8aa3b ;  /* 0x3fb8aa3bff007424 */ /* 0x000fe200078e00ff */
[----:B------:R-:W-:Y:S01]  /*03a0*/  BSSY.RECONVERGENT B0, `(.L_x_2) ;  /* 0x000002b000007945 */ /* 0x000fe20003800200 */
[----:B------:R-:W-:Y:S02]  /*03b0*/  IMAD.MOV.U32 R17, RZ, RZ, 0x3e4b8a05 ;  /* 0x3e4b8a05ff117424 */ /* 0x000fe400078e00ff */
[----:B------:R-:W-:Y:S01]  /*03c0*/  FFMA R0, -R15, R0, 3.622995450314192567e-07 ;  /* 0x34c282120f007423 */ /* 0x000fe20000000100 */
[----:B------:R-:W-:Y:S02]  /*03d0*/  VIADD R12, R2, 0x2 ;  /* 0x00000002020c7836 */ /* 0x000fe40000000000 */
[----:B------:R-:W-:-:S02]  /*03e0*/  HFMA2 R2, -RZ, RZ, 1.875, 0 ;  /* 0x3f800000ff027431 */ /* 0x000fc400000001ff */
[----:B------:R-:W-:Y:S01]  /*03f0*/  FFMA R0, R17, 1.9251366722983220825e-08, R0 ;  /* 0x32a55e3411007823 */ /* 0x000fe20000000000 */
[----:B------:R-:W-:-:S03]  /*0400*/  I2FP.F32.S32 R12, R12 ;  /* 0x0000000c000c7245 */ /* 0x000fc60000201400 */
[----:B------:R-:W-:Y:S01]  /*0410*/  FFMA R0, -R15, 0.014334906823933124542, R0 ;  /* 0x3c6adcf50f007823 */ /* 0x000fe20000000100 */
[----:B0-----:R-:W-:Y:S01]  /*0420*/  FFMA R15, -R3, R8, 1 ;  /* 0x3f800000030f7423 */ /* 0x001fe20000000108 */
[----:B------:R0:W1:Y:S02]  /*0430*/  FCHK P0, R12, R3 ;  /* 0x000000030c007302 */ /* 0x0000640000000000 */
[----:B------:R-:W-:Y:S01]  /*0440*/  FFMA R10, R17, 0.0047783022746443748474, R0 ;  /* 0x3b9c934e110a7823 */ /* 0x000fe20000000000 */
[----:B------:R-:W-:-:S03]  /*0450*/  FFMA R0, R8, R15, R8 ;  /* 0x0000000f08007223 */ /* 0x000fc60000000008 */
[----:B------:R-:W-:Y:S01]  /*0460*/  FADD R8, R10, 13.286762237548828125 ;  /* 0x415496940a087421 */ /* 0x000fe20000000000 */
[----:B------:R-:W-:-:S03]  /*0470*/  FFMA R15, R0, R12, RZ ;  /* 0x0000000c000f7223 */ /* 0x000fc600000000ff */
[----:B------:R-:W-:Y:S01]  /*0480*/  FADD R17, R8, -13.286762237548828125 ;  /* 0xc154969408117421 */ /* 0x000fe20000000000 */
[----:B------:R-:W-:-:S03]  /*0490*/  FFMA R14, -R3, R15, R12 ;  /* 0x0000000f030e7223 */ /* 0x000fc6000000010c */
[----:B------:R-:W-:Y:S01]  /*04a0*/  FADD R10, R10, -R17 ;  /* 0x800000110a0a7221 */ /* 0x000fe20000000000 */
[----:B01----:R-:W-:Y:S06]  /*04b0*/  @!P1 BRA `(.L_x_3) ;  /* 0x0000000000649947 */ /* 0x003fec0003800000 */
[CC--:B------:R-:W-:Y:S01]  /*04c0*/  FMUL R17, R8.reuse, R11.reuse ;  /* 0x0000000b08117220 */ /* 0x0c0fe20000400000 */
[----:B------:R-:W-:Y:S01]  /*04d0*/  IMAD.MOV.U32 R21, RZ, RZ, 0x391fcb8e ;  /* 0x391fcb8eff157424 */ /* 0x000fe200078e00ff */
[-C--:B------:R-:W-:Y:S02]  /*04e0*/  FSETP.NAN.AND P3, PT, |R11|, |R11|.reuse, PT ;  /* 0x4000000b0b00720b */ /* 0x080fe40003f68200 */
[----:B------:R-:W0:Y:S01]  /*04f0*/  FRND R2, R17 ;  /* 0x0000001100027307 */ /* 0x000e220000201000 */
[----:B------:R-:W-:Y:S01]  /*0500*/  FFMA R19, R8, R11, -R17 ;  /* 0x0000000b08137223 */ /* 0x000fe20000000811 */
[----:B------:R-:W-:-:S03]  /*0510*/  FSETP.GT.AND P1, PT, |R17|, 152, PT ;  /* 0x431800001100780b */ /* 0x000fc60003f24200 */
[----:B------:R-:W-:Y:S01]  /*0520*/  FFMA R19, R10, R11, R19 ;  /* 0x0000000b0a137223 */ /* 0x000fe20000000013 */
[----:B0-----:R-:W-:Y:S01]  /*0530*/  FADD R16, R17, -R2 ;  /* 0x8000000211107221 */ /* 0x001fe20000000000 */
[----:B------:R-:W-:-:S03]  /*0540*/  FSETP.GT.AND P2, PT, R2, RZ, PT ;  /* 0x000000ff0200720b */ /* 0x000fc60003f44000 */
[----:B------:R-:W-:Y:S01]  /*0550*/  FADD R16, R16, R19 ;  /* 0x0000001310107221 */ /* 0x000fe20000000000 */
[----:B------:R-:W-:Y:S02]  /*0560*/  SEL R2, RZ, 0x83000000, P2 ;  /* 0x83000000ff027807 */ /* 0x000fe40001000000 */
[----:B------:R-:W-:Y:S01]  /*0570*/  FSETP.GEU.AND P2, PT, R17, RZ, PT ;  /* 0x000000ff1100720b */ /* 0x000fe20003f4e000 */
[----:B------:R-:W-:Y:S02]  /*0580*/  FFMA R19, R16, R21, 0.0013391353422775864601 ;  /* 0x3aaf85ed10137423 */ /* 0x000fe40000000015 */
[----:B------:R-:W-:Y:S02]  /*0590*/  VIADD R18, R2, 0x7f000000 ;  /* 0x7f00000002127836 */ /* 0x000fe40000000000 */
[C---:B------:R-:W-:Y:S02]  /*05a0*/  FFMA R21, R16.reuse, R19, 0.0096188392490148544312 ;  /* 0x3c1d985610157423 */ /* 0x040fe40000000013 */
[----:B------:R-:W0:Y:S02]  /*05b0*/  F2I.NTZ R19, R17 ;  /* 0x0000001100137305 */ /* 0x000e240000203100 */
[----:B------:R-:W-:-:S04]  /*05c0*/  FFMA R21, R16, R21, 0.055503588169813156128 ;  /* 0x3d6357bb10157423 */ /* 0x000fc80000000015 */
[----:B------:R-:W-:-:S04]  /*05d0*/  FFMA R21, R16, R21, 0.24022644758224487305 ;  /* 0x3e75fdec10157423 */ /* 0x000fc80000000015 */
[----:B------:R-:W-:-:S04]  /*05e0*/  FFMA R21, R16, R21, 0.69314718246459960938 ;  /* 0x3f31721810157423 */ /* 0x000fc80000000015 */
[----:B------:R-:W-:Y:S01]  /*05f0*/  FFMA R21, R16, R21, 1 ;  /* 0x3f80000010157423 */ /* 0x000fe20000000015 */
[----:B0-----:R-:W-:Y:S01]  /*0600*/  IMAD R19, R19, 0x800000, -R2 ;  /* 0x0080000013137824 */ /* 0x001fe200078e0a02 */
[----:B------:R-:W-:Y:S02]  /*0610*/  FSEL R2, RZ, +INF , !P2 ;  /* 0x7f800000ff027808 */ /* 0x000fe40005000000 */
[----:B------:R-:W-:-:S04]  /*0620*/  FMUL R18, R18, R21 ;  /* 0x0000001512127220 */ /* 0x000fc80000400000 */
[----:B------:R-:W-:Y:S01]  /*0630*/  @!P1 FMUL R2, R19, R18 ;  /* 0x0000001213029220 */ /* 0x000fe20000400000 */
[----:B------:R-:W-:-:S07]  /*0640*/  @P3 FADD R2, R11, 10000 ;  /* 0x461c40000b023421 */ /* 0x000fce0000000000 */
.L_x_3:
[----:B------:R-:W-:Y:S05]  /*0650*/  BSYNC.RECONVERGENT B0 ;  /* 0x0000000000007941 */ /* 0x000fea0003800200 */
.L_x_2:
[----:B------:R-:W-:Y:S01]  /*0660*/  BSSY.RECONVERGENT B0, `(.L_x_4) ;  /* 0x0000007000007945 */ /* 0x000fe20003800200 */
[----:B------:R-:W-:-:S03]  /*0670*/  FFMA R15, R0, R14, R15 ;  /* 0x0000000e000f7223 */ /* 0x000fc6000000000f */
[----:B------:R-:W-:Y:S05]  /*0680*/  @!P0 BRA `(.L_x_5) ;  /* 0x0000000000108947 */ /* 0x000fea0003800000 */
[----:B------:R-:W-:Y:S01]  /*0690*/  IMAD.MOV.U32 R0, RZ, RZ, R12 ;  /* 0x000000ffff007224 */ /* 0x000fe200078e000c */
[----:B------:R-:W-:-:S07]  /*06a0*/  MOV R12, 0x6c0 ;  /* 0x000006c0000c7802 */ /* 0x000fce0000000f00 */
[----:B-----5:R-:W-:Y:S05]  /*06b0*/  CALL.REL.NOINC `($__internal_1_$__cuda_sm3x_div_rn_noftz_f32_slowpath) ;  /* 0x0000001c00087944 */ /* 0x020fea0003c00000 */
[----:B------:R-:W-:-:S07]  /*06c0*/  IMAD.MOV.U32 R15, RZ, RZ, R0 ;  /* 0x000000ffff0f7224 */ /* 0x000fce00078e0000 */
.L_x_5:
[----:B------:R-:W-:Y:S05]  /*06d0*/  BSYNC.RECONVERGENT B0 ;  /* 0x0000000000007941 */ /* 0x000fea0003800200 */
.L_x_4:
[CC--:B------:R-:W-:Y:S01]  /*06e0*/  FMUL R3, R8.reuse, R15.reuse ;  /* 0x0000000f08037220 */ /* 0x0c0fe20000400000 */
[----:B------:R-:W-:Y:S01]  /*06f0*/  MOV R17, 0x391fcb8e ;  /* 0x391fcb8e00117802 */ /* 0x000fe20000000f00 */
[----:B------:R-:W-:Y:S01]  /*0700*/  BSSY.RECONVERGENT B0, `(.L_x_6) ;  /* 0x000001f000007945 */ /* 0x000fe20003800200 */
[----:B------:R-:W-:Y:S01]  /*0710*/  FSETP.NEU.AND P3, PT, R15, RZ, PT ;  /* 0x000000ff0f00720b */ /* 0x000fe20003f6d000 */
[----:B------:R-:W0:Y:S01]  /*0720*/  FRND R0, R3 ;  /* 0x0000000300007307 */ /* 0x000e220000201000 */
[-C--:B------:R-:W-:Y:S01]  /*0730*/  FFMA R11, R8, R15.reuse, -R3 ;  /* 0x0000000f080b7223 */ /* 0x080fe20000000803 */
[C---:B------:R-:W-:Y:S01]  /*0740*/  FSETP.GT.AND P1, PT, |R3|.reuse, 152, PT ;  /* 0x431800000300780b */ /* 0x040fe20003f24200 */
[----:B------:R-:W-:Y:S01]  /*0750*/  IMAD.MOV.U32 R14, RZ, RZ, 0x3f800000 ;  /* 0x3f800000ff0e7424 */ /* 0x000fe200078e00ff */
[----:B------:R-:W-:Y:S01]  /*0760*/  FSETP.GEU.AND P2, PT, R3, RZ, PT ;  /* 0x000000ff0300720b */ /* 0x000fe20003f4e000 */
[----:B------:R-:W-:-:S03]  /*0770*/  FFMA R11, R10, R15, R11 ;  /* 0x0000000f0a0b7223 */ /* 0x000fc6000000000b */
[----:B------:R-:W1:Y:S01]  /*0780*/  F2I.NTZ R10, R3 ;  /* 0x00000003000a7305 */ /* 0x000e620000203100 */
[----:B0-----:R-:W-:Y:S01]  /*0790*/  FADD R8, R3, -R0 ;  /* 0x8000000003087221 */ /* 0x001fe20000000000 */
[----:B------:R-:W-:-:S03]  /*07a0*/  FSETP.GT.AND P0, PT, R0, RZ, PT ;  /* 0x000000ff0000720b */ /* 0x000fc60003f04000 */
[----:B------:R-:W-:-:S04]  /*07b0*/  FADD R8, R11, R8 ;  /* 0x000000080b087221 */ /* 0x000fc80000000000 */
[----:B------:R-:W-:Y:S01]  /*07c0*/  FFMA R11, R8, R17, 0.0013391353422775864601 ;  /* 0x3aaf85ed080b7423 */ /* 0x000fe20000000011 */
[----:B------:R-:W-:-:S03]  /*07d0*/  SEL R17, RZ, 0x83000000, P0 ;  /* 0x83000000ff117807 */ /* 0x000fc60000000000 */
[C---:B------:R-:W-:Y:S02]  /*07e0*/  FFMA R11, R8.reuse, R11, 0.0096188392490148544312 ;  /* 0x3c1d9856080b7423 */ /* 0x040fe4000000000b */
[----:B------:R-:W-:Y:S02]  /*07f0*/  VIADD R0, R17, 0x7f000000 ;  /* 0x7f00000011007836 */ /* 0x000fe40000000000 */
[----:B------:R-:W-:Y:S01]  /*0800*/  FFMA R11, R8, R11, 0.055503588169813156128 ;  /* 0x3d6357bb080b7423 */ /* 0x000fe2000000000b */
[----:B-1----:R-:W-:-:S03]  /*0810*/  IMAD R17, R10, 0x800000, -R17 ;  /* 0x008000000a117824 */ /* 0x002fc600078e0a11 */
[----:B------:R-:W-:-:S04]  /*0820*/  FFMA R11, R8, R11, 0.24022644758224487305 ;  /* 0x3e75fdec080b7423 */ /* 0x000fc8000000000b */
[----:B------:R-:W-:-:S04]  /*0830*/  FFMA R11, R8, R11, 0.69314718246459960938 ;  /* 0x3f317218080b7423 */ /* 0x000fc8000000000b */
[----:B------:R-:W-:Y:S01]  /*0840*/  FFMA R11, R8, R11, 1 ;  /* 0x3f800000080b7423 */ /* 0x000fe2000000000b */
[----:B------:R-:W-:-:S03]  /*0850*/  VIADD R8, R2, 0x1800000 ;  /* 0x0180000002087836 */ /* 0x000fc60000000000 */
[----:B------:R-:W-:Y:S02]  /*0860*/  FMUL R0, R11, R0 ;  /* 0x000000000b007220 */ /* 0x000fe40000400000 */
[----:B------:R-:W-:Y:S02]  /*0870*/  LOP3.LUT R8, R8, 0x7f800000, RZ, 0xc0, !PT ;  /* 0x7f80000008087812 */ /* 0x000fe400078ec0ff */
[----:B------:R-:W-:Y:S01]  /*0880*/  FMUL R0, R0, R17 ;  /* 0x0000001100007220 */ /* 0x000fe20000400000 */
[----:B------:R-:W-:Y:S02]  /*0890*/  @P1 FSEL R0, RZ, +INF , !P2 ;  /* 0x7f800000ff001808 */ /* 0x000fe40005000000 */
[----:B------:R-:W-:Y:S01]  /*08a0*/  ISETP.GT.U32.AND P0, PT, R8, 0x1ffffff, PT ;  /* 0x01ffffff0800780c */ /* 0x000fe20003f04070 */
[----:B------:R-:W-:-:S12]  /*08b0*/  @!P3 BRA `(.L_x_7) ;  /* 0x00000000000cb947 */ /* 0x000fd80003800000 */
[----:B------:R-:W-:Y:S01]  /*08c0*/  FSETP.NAN.AND P1, PT, |R15|, |R15|, PT ;  /* 0x4000000f0f00720b */ /* 0x000fe20003f28200 */
[----:B------:R-:W-:-:S12]  /*08d0*/  IMAD.MOV.U32 R14, RZ, RZ, R0 ;  /* 0x000000ffff0e7224 */ /* 0x000fd800078e0000 */
[----:B------:R-:W-:-:S07]  /*08e0*/  @P1 FADD R14, R15, 10000 ;  /* 0x461c40000f0e1421 */ /* 0x000fce0000000000 */
.L_x_7:
[----:B------:R-:W-:Y:S05]  /*08f0*/  BSYNC.RECONVERGENT B0 ;  /* 0x0000000000007941 */ /* 0x000fea0003800200 */
.L_x_6:
[----:B------:R-:W-:Y:S01]  /*0900*/  BSSY.RECONVERGENT B0, `(.L_x_8) ;  /* 0x000000b000007945 */ /* 0x000fe20003800200 */
[----:B------:R-:W-:-:S03]  /*0910*/  I2FP.F32.S32 R13, R13 ;  /* 0x0000000d000d7245 */ /* 0x000fc60000201400 */
[----:B------:R-:W-:Y:S05]  /*0920*/  @P0 BRA `(.L_x_9) ;  /* 0x0000000000100947 */ /* 0x000fea0003800000 */
[----:B------:R-:W-:Y:S02]  /*0930*/  MOV R0, R2 ;  /* 0x0000000200007202 */ /* 0x000fe40000000f00 */
[----:B------:R-:W-:-:S07]  /*0940*/  MOV R8, 0x960 ;  /* 0x0000096000087802 */ /* 0x000fce0000000f00 */
[----:B-----5:R-:W-:Y:S05]  /*0950*/  CALL.REL.NOINC `($__internal_0_$__cuda_sm20_rcp_rn_f32_slowpath) ;  /* 0x0000001400887944 */ /* 0x020fea0003c00000 */
[----:B------:R-:W-:Y:S05]  /*0960*/  BRA `(.L_x_10) ;  /* 0x0000000000107947 */ /* 0x000fea0003800000 */
.L_x_9:
[----:B------:R-:W0:Y:S02]  /*0970*/  MUFU.RCP R3, R2 ;  /* 0x0000000200037308 */ /* 0x000e240000001000 */
[----:B0-----:R-:W-:-:S04]  /*0980*/  FFMA R0, R3, R2, -1 ;  /* 0xbf80000003007423 */ /* 0x001fc80000000002 */
[----:B------:R-:W-:-:S04]  /*0990*/  FADD.FTZ R0, -R0, -RZ ;  /* 0x800000ff00007221 */ /* 0x000fc80000010100 */
[----:B------:R-:W-:-:S07]  /*09a0*/  FFMA R0, R3, R0, R3 ;  /* 0x0000000003007223 */ /* 0x000fce0000000003 */
.L_x_10:
[----:B------:R-:W-:Y:S05]  /*09b0*/  BSYNC.RECONVERGENT B0 ;  /* 0x0000000000007941 */ /* 0x000fea0003800200 */
.L_x_8:
[----:B------:R-:W-:Y:S01]  /*09c0*/  FMUL R11, R13, R0 ;  /* 0x000000000d0b7220 */ /* 0x000fe20000400000 */
[----:B------:R-:W-:Y:S03]  /*09d0*/  BSSY.RECONVERGENT B0, `(.L_x_11) ;  /* 0x0000042000007945 */ /* 0x000fe60003800200 */
[C---:B------:R-:W-:Y:S01]  /*09e0*/  FMUL R0, R11.reuse, 0.63661974668502807617 ;  /* 0x3f22f9830b007820 */ /* 0x040fe20000400000 */
[----:B------:R-:W-:-:S05]  /*09f0*/  FSETP.GE.AND P0, PT, |R11|, 105615, PT ;  /* 0x47ce47800b00780b */ /* 0x000fca0003f06200 */
[----:B------:R-:W0:Y:S02]  /*0a00*/  F2I.NTZ R0, R0 ;  /* 0x0000000000007305 */ /* 0x000e240000203100 */
[----:B0-----:R-:W-:Y:S01]  /*0a10*/  I2FP.F32.S32 R12, R0 ;  /* 0x00000000000c7245 */ /* 0x001fe20000201400 */
[----:B------:R-:W-:-:S04]  /*0a20*/  IMAD.MOV.U32 R15, RZ, RZ, R0 ;  /* 0x000000ffff0f7224 */ /* 0x000fc800078e0000 */
[----:B------:R-:W-:-:S04]  /*0a30*/  FFMA R3, R12, -1.5707962512969970703, R11 ;  /* 0xbfc90fda0c037823 */ /* 0x000fc8000000000b */
[----:B------:R-:W-:-:S04]  /*0a40*/  FFMA R3, R12, -7.5497894158615963534e-08, R3 ;  /* 0xb3a221680c037823 */ /* 0x000fc80000000003 */
[----:B------:R-:W-:-:S04]  /*0a50*/  FFMA R12, R12, -5.3903029534742383927e-15, R3 ;  /* 0xa7c234c50c0c7823 */ /* 0x000fc80000000003 */
[----:B------:R-:W-:Y:S01]  /*0a60*/  IMAD.MOV.U32 R2, RZ, RZ, R12 ;  /* 0x000000ffff027224 */ /* 0x000fe200078e000c */
[----:B------:R-:W-:Y:S06]  /*0a70*/  @!P0 BRA `(.L_x_12) ;  /* 0x0000000000dc8947 */ /* 0x000fec0003800000 */
[----:B------:R-:W-:-:S13]  /*0a80*/  FSETP.NEU.AND P0, PT, |R11|, +INF , PT ;  /* 0x7f8000000b00780b */ /* 0x000fda0003f0d200 */
[----:B------:R-:W-:Y:S01]  /*0a90*/  @!P0 FMUL R2, RZ, R11 ;  /* 0x0000000bff028220 */ /* 0x000fe20000400000 */
[----:B------:R-:W-:Y:S01]  /*0aa0*/  @!P0 IMAD.MOV.U32 R0, RZ, RZ, RZ ;  /* 0x000000ffff008224 */ /* 0x000fe200078e00ff */
[----:B------:R-:W-:Y:S06]  /*0ab0*/  @!P0 BRA `(.L_x_12) ;  /* 0x0000000000cc8947 */ /* 0x000fec0003800000 */
[----:B------:R-:W-:Y:S01]  /*0ac0*/  IMAD.SHL.U32 R2, R11, 0x100, RZ ;  /* 0x000001000b027824 */ /* 0x000fe200078e00ff */
[----:B------:R-:W-:Y:S01]  /*0ad0*/  MOV R0, R1 ;  /* 0x0000000100007202 */ /* 0x000fe20000000f00 */
[----:B------:R-:W-:Y:S01]  /*0ae0*/  IMAD.MOV.U32 R10, RZ, RZ, RZ ;  /* 0x000000ffff0a7224 */ /* 0x000fe200078e00ff */
[----:B------:R-:W0:Y:S02]  /*0af0*/  LDCU.64 UR8, c[0x4][URZ] ;  /* 0x01000000ff0877ac */ /* 0x000e240008000a00 */
[----:B------:R-:W-:Y:S01]  /*0b00*/  LOP3.LUT R21, R2, 0x80000000, RZ, 0xfc, !PT ;  /* 0x8000000002157812 */ /* 0x000fe200078efcff */
[----:B------:R-:W-:Y:S01]  /*0b10*/  UMOV UR5, URZ ;  /* 0x000000ff00057c82 */ /* 0x000fe20008000000 */
[----:B------:R-:W-:-:S05]  /*0b20*/  UMOV UR4, URZ ;  /* 0x000000ff00047c82 */ /* 0x000fca0008000000 */
.L_x_13:
[----:B0-----:R-:W-:Y:S02]  /*0b30*/  IMAD.U32 R16, RZ, RZ, UR8 ;  /* 0x00000008ff107e24 */ /* 0x001fe4000f8e00ff */
[----:B------:R-:W-:-:S05]  /*0b40*/  IMAD.U32 R17, RZ, RZ, UR9 ;  /* 0x00000009ff117e24 */ /* 0x000fca000f8e00ff */
[----:B------:R-:W2:Y:S01]  /*0b50*/  LDG.E.CONSTANT R2, desc[UR6][R16.64] ;  /* 0x0000000610027981 */ /* 0x000ea2000c1e9900 */
[----:B------:R-:W-:Y:S02]  /*0b60*/  UIADD3 UR8, UP0, UPT, UR8, 0x4, URZ ;  /* 0x0000000408087890 */ /* 0x000fe4000ff1e0ff */
[----:B------:R-:W-:Y:S02]  /*0b70*/  UIADD3 UR4, UPT, UPT, UR4, 0x1, URZ ;  /* 0x0000000104047890 */ /* 0x000fe4000fffe0ff */
[----:B------:R-:W-:Y:S02]  /*0b80*/  UIADD3.X UR9, UPT, UPT, URZ, UR9, URZ, UP0, !UPT ;  /* 0x00000009ff097290 */ /* 0x000fe400087fe4ff */
[----:B------:R-:W-:Y:S01]  /*0b90*/  UISETP.NE.AND UP0, UPT, UR4, 0x6, UPT ;  /* 0x000000060400788c */ /* 0x000fe2000bf05270 */
[----:B--2---:R-:W-:-:S03]  /*0ba0*/  IMAD.WIDE.U32 R2, R2, R21, RZ ;  /* 0x0000001502027225 */ /* 0x004fc600078e00ff */
[----:B------:R-:W-:-:S04]  /*0bb0*/  IADD3 R19, P0, PT, R2, R10, RZ ;  /* 0x0000000a02137210 */ /* 0x000fc80007f1e0ff */
[----:B------:R-:W-:Y:S01]  /*0bc0*/  IADD3.X R10, PT, PT, R3, UR5, RZ, P0, !PT ;  /* 0x00000005030a7c10 */ /* 0x000fe200087fe4ff */
[----:B------:R0:W-:Y:S02]  /*0bd0*/  STL [R0], R19 ;  /* 0x0000001300007387 */ /* 0x0001e40000100800 */
[----:B0-----:R-:W-:Y:S01]  /*0be0*/  VIADD R0, R0, 0x4 ;  /* 0x0000000400007836 */ /* 0x001fe20000000000 */
[----:B------:R-:W-:Y:S06]  /*0bf0*/  BRA.U UP0, `(.L_x_13) ;  /* 0xfffffffd00cc7547 */ /* 0x000fec000b83ffff */
[----:B------:R-:W-:Y:S01]  /*0c00*/  SHF.R.U32.HI R8, RZ, 0x17, R11 ;  /* 0x00000017ff087819 */ /* 0x000fe2000001160b */
[----:B------:R0:W-:Y:S03]  /*0c10*/  STL [R1+0x18], R10 ;  /* 0x0000180a01007387 */ /* 0x0001e60000100800 */
[C---:B------:R-:W-:Y:S02]  /*0c20*/  LOP3.LUT R0, R8.reuse, 0xe0, RZ, 0xc0, !PT ;  /* 0x000000e008007812 */ /* 0x040fe400078ec0ff */
[----:B------:R-:W-:-:S03]  /*0c30*/  LOP3.LUT P0, RZ, R8, 0x1f, RZ, 0xc0, !PT ;  /* 0x0000001f08ff7812 */ /* 0x000fc6000780c0ff */
[----:B------:R-:W-:-:S05]  /*0c40*/  VIADD R0, R0, 0xffffff80 ;  /* 0xffffff8000007836 */ /* 0x000fca0000000000 */
[----:B------:R-:W-:-:S05]  /*0c50*/  SHF.R.U32.HI R0, RZ, 0x5, R0 ;  /* 0x00000005ff007819 */ /* 0x000fca0000011600 */
[----:B------:R-:W-:-:S05]  /*0c60*/  IMAD R18, R0, -0x4, R1 ;  /* 0xfffffffc00127824 */ /* 0x000fca00078e0201 */
[----:B------:R-:W2:Y:S04]  /*0c70*/  LDL R0, [R18+0x18] ;  /* 0x0000180012007983 */ /* 0x000ea80000100800 */
[----:B------:R-:W2:Y:S04]  /*0c80*/  LDL R3, [R18+0x14] ;  /* 0x0000140012037983 */ /* 0x000ea80000100800 */
[----:B------:R-:W3:Y:S01]  /*0c90*/  @P0 LDL R2, [R18+0x10] ;  /* 0x0000100012020983 */ /* 0x000ee20000100800 */
[----:B------:R-:W-:Y:S01]  /*0ca0*/  LOP3.LUT R8, R8, 0x1f, RZ, 0xc0, !PT ;  /* 0x0000001f08087812 */ /* 0x000fe200078ec0ff */
[----:B------:R-:W-:Y:S01]  /*0cb0*/  UMOV UR4, 0x54442d19 ;  /* 0x54442d1900047882 */ /* 0x000fe20000000000 */
[----:B------:R-:W-:-:S02]  /*0cc0*/  UMOV UR5, 0x3bf921fb ;  /* 0x3bf921fb00057882 */ /* 0x000fc40000000000 */
[-C--:B--2---:R-:W-:Y:S02]  /*0cd0*/  @P0 SHF.L.W.U32.HI R0, R3, R8.reuse, R0 ;  /* 0x0000000803000219 */ /* 0x084fe40000010e00 */
[----:B---3--:R-:W-:Y:S02]  /*0ce0*/  @P0 SHF.L.W.U32.HI R3, R2, R8, R3 ;  /* 0x0000000802030219 */ /* 0x008fe40000010e03 */
[----:B------:R-:W-:Y:S02]  /*0cf0*/  ISETP.GE.AND P0, PT, R11, RZ, PT ;  /* 0x000000ff0b00720c */ /* 0x000fe40003f06270 */
[C---:B------:R-:W-:Y:S01]  /*0d00*/  SHF.L.W.U32.HI R2, R3.reuse, 0x2, R0 ;  /* 0x0000000203027819 */ /* 0x040fe20000010e00 */
[----:B------:R-:W-:-:S03]  /*0d10*/  IMAD.SHL.U32 R3, R3, 0x4, RZ ;  /* 0x0000000403037824 */ /* 0x000fc600078e00ff */
[----:B------:R-:W-:-:S04]  /*0d20*/  SHF.R.S32.HI R8, RZ, 0x1f, R2 ;  /* 0x0000001fff087819 */ /* 0x000fc80000011402 */
[C---:B------:R-:W-:Y:S02]  /*0d30*/  LOP3.LUT R16, R8.reuse, R3, RZ, 0x3c, !PT ;  /* 0x0000000308107212 */ /* 0x040fe400078e3cff */
[----:B------:R-:W-:Y:S02]  /*0d40*/  LOP3.LUT R17, R8, R2, RZ, 0x3c, !PT ;  /* 0x0000000208117212 */ /* 0x000fe400078e3cff */
[----:B------:R-:W-:Y:S02]  /*0d50*/  SHF.R.U32.HI R3, RZ, 0x1e, R0 ;  /* 0x0000001eff037819 */ /* 0x000fe40000011600 */
[C---:B------:R-:W-:Y:S02]  /*0d60*/  LOP3.LUT R8, R2.reuse, R11, RZ, 0x3c, !PT ;  /* 0x0000000b02087212 */ /* 0x040fe400078e3cff */
[----:B------:R-:W1:Y:S01]  /*0d70*/  I2F.F64.S64 R16, R16 ;  /* 0x0000001000107312 */ /* 0x000e620000301c00 */
[----:B------:R-:W-:Y:S02]  /*0d80*/  LEA.HI R0, R2, R3, RZ, 0x1 ;  /* 0x0000000302007211 */ /* 0x000fe400078f08ff */
[----:B------:R-:W-:-:S02]  /*0d90*/  ISETP.GE.AND P1, PT, R8, RZ, PT ;  /* 0x000000ff0800720c */ /* 0x000fc40003f26270 */
[----:B------:R-:W-:-:S05]  /*0da0*/  IADD3 R2, PT, PT, -R0, RZ, RZ ;  /* 0x000000ff00027210 */ /* 0x000fca0007ffe1ff */
[----:B------:R-:W-:Y:S01]  /*0db0*/  @!P0 IMAD.MOV.U32 R0, RZ, RZ, R2 ;  /* 0x000000ffff008224 */ /* 0x000fe200078e0002 */
[----:B-1----:R-:W-:-:S10]  /*0dc0*/  DMUL R18, R16, UR4 ;  /* 0x0000000410127c28 */ /* 0x002fd40008000000 */
[----:B------:R-:W1:Y:S02]  /*0dd0*/  F2F.F32.F64 R18, R18 ;  /* 0x0000001200127310 */ /* 0x000e640000301000 */
[----:B01----:R-:W-:-:S07]  /*0de0*/  FSEL R2, -R18, R18, !P1 ;  /* 0x0000001212027208 */ /* 0x003fce0004800100 */
.L_x_12:
[----:B------:R-:W-:Y:S05]  /*0df0*/  BSYNC.RECONVERGENT B0 ;  /* 0x0000000000007941 */ /* 0x000fea0003800200 */
.L_x_11:
[----:B------:R-:W-:Y:S01]  /*0e00*/  LOP3.LUT R10, R0, 0x1, RZ, 0xc0, !PT ;  /* 0x00000001000a7812 */ /* 0x000fe200078ec0ff */
[----:B------:R-:W-:Y:S02]  /*0e10*/  IMAD.MOV.U32 R18, RZ, RZ, 0x37cbac00 ;  /* 0x37cbac00ff127424 */ /* 0x000fe400078e00ff */
[----:B------:R-:W-:Y:S01]  /*0e20*/  FMUL R3, R2, R2 ;  /* 0x0000000202037220 */ /* 0x000fe20000400000 */
[----:B------:R-:W-:Y:S01]  /*0e30*/  IMAD.MOV.U32 R19, RZ, RZ, 0x3effffff ;  /* 0x3effffffff137424 */ /* 0x000fe200078e00ff */
[----:B------:R-:W-:Y:S01]  /*0e40*/  ISETP.NE.U32.AND P0, PT, R10, 0x1, PT ;  /* 0x000000010a00780c */ /* 0x000fe20003f05070 */
[----:B------:R-:W-:Y:S02]  /*0e50*/  IMAD.MOV.U32 R10, RZ, RZ, 0x3d2aaabb ;  /* 0x3d2aaabbff0a7424 */ /* 0x000fe400078e00ff */
[----:B------:R-:W-:Y:S01]  /*0e60*/  FFMA R8, R3, R18, -0.0013887860113754868507 ;  /* 0xbab607ed03087423 */ /* 0x000fe20000000012 */
[----:B------:R-:W-:Y:S01]  /*0e70*/  LOP3.LUT P1, RZ, R0, 0x2, RZ, 0xc0, !PT ;  /* 0x0000000200ff7812 */ /* 0x000fe2000782c0ff */
[----:B------:R-:W-:Y:S01]  /*0e80*/  BSSY.RECONVERGENT B0, `(.L_x_14) ;  /* 0x0000043000007945 */ /* 0x000fe20003800200 */
[----:B------:R-:W-:-:S02]  /*0e90*/  FSEL R0, R2, 1, P0 ;  /* 0x3f80000002007808 */ /* 0x000fc40000000000 */
[----:B------:R-:W-:Y:S02]  /*0ea0*/  FSEL R8, R8, -0.00019574658654164522886, !P0 ;  /* 0xb94d415308087808 */ /* 0x000fe40004000000 */
[----:B------:R-:W-:Y:S01]  /*0eb0*/  FSEL R10, R10, 0.0083327032625675201416, !P0 ;  /* 0x3c0885e40a0a7808 */ /* 0x000fe20004000000 */
[----:B------:R-:W-:Y:S01]  /*0ec0*/  FFMA R17, R3, R0, RZ ;  /* 0x0000000003117223 */ /* 0x000fe200000000ff */
[----:B------:R-:W-:Y:S02]  /*0ed0*/  FSEL R19, -R19, -0.16666662693023681641, !P0 ;  /* 0xbe2aaaa813137808 */ /* 0x000fe40004000100 */
[----:B------:R-:W-:Y:S01]  /*0ee0*/  FSETP.GE.AND P0, PT, |R11|, 105615, PT ;  /* 0x47ce47800b00780b */ /* 0x000fe20003f06200 */
[----:B------:R-:W-:-:S04]  /*0ef0*/  FFMA R8, R3, R8, R10 ;  /* 0x0000000803087223 */ /* 0x000fc8000000000a */
[----:B------:R-:W-:-:S04]  /*0f00*/  FFMA R8, R3, R8, R19 ;  /* 0x0000000803087223 */ /* 0x000fc80000000013 */
[----:B------:R-:W-:-:S04]  /*0f10*/  FFMA R10, R17, R8, R0 ;  /* 0x00000008110a7223 */ /* 0x000fc80000000000 */
[----:B------:R-:W-:Y:S01]  /*0f20*/  @P1 FADD R10, RZ, -R10 ;  /* 0x8000000aff0a1221 */ /* 0x000fe20000000000 */
[----:B------:R-:W-:Y:S06]  /*0f30*/  @!P0 BRA `(.L_x_15) ;  /* 0x0000000000dc8947 */ /* 0x000fec0003800000 */
[----:B------:R-:W-:-:S13]  /*0f40*/  FSETP.NEU.AND P0, PT, |R11|, +INF , PT ;  /* 0x7f8000000b00780b */ /* 0x000fda0003f0d200 */
[----:B------:R-:W-:Y:S01]  /*0f50*/  @!P0 FMUL R12, RZ, R11 ;  /* 0x0000000bff0c8220 */ /* 0x000fe20000400000 */
[----:B------:R-:W-:Y:S01]  /*0f60*/  @!P0 IMAD.MOV.U32 R15, RZ, RZ, RZ ;  /* 0x000000ffff0f8224 */ /* 0x000fe200078e00ff */
[----:B------:R-:W-:Y:S06]  /*0f70*/  @!P0 BRA `(.L_x_15) ;  /* 0x0000000000cc8947 */ /* 0x000fec0003800000 */
[----:B------:R-:W-:Y:S01]  /*0f80*/  SHF.L.U32 R2, R11, 0x8, RZ ;  /* 0x000000080b027819 */ /* 0x000fe200000006ff */
[----:B------:R-:W-:Y:S01]  /*0f90*/  IMAD.MOV.U32 R12, RZ, RZ, RZ ;  /* 0x000000ffff0c7224 */ /* 0x000fe200078e00ff */
[----:B------:R-:W0:Y:S01]  /*0fa0*/  LDCU.64 UR8, c[0x4][URZ] ;  /* 0x01000000ff0877ac */ /* 0x000e220008000a00 */
[----:B------:R-:W-:Y:S01]  /*0fb0*/  IMAD.MOV.U32 R0, RZ, RZ, R1 ;  /* 0x000000ffff007224 */ /* 0x000fe200078e0001 */
[----:B------:R-:W-:Y:S01]  /*0fc0*/  LOP3.LUT R19, R2, 0x80000000, RZ, 0xfc, !PT ;  /* 0x8000000002137812 */ /* 0x000fe200078efcff */
[----:B------:R-:W-:Y:S01]  /*0fd0*/  UMOV UR5, URZ ;  /* 0x000000ff00057c82 */ /* 0x000fe20008000000 */
[----:B------:R-:W-:-:S05]  /*0fe0*/  UMOV UR4, URZ ;  /* 0x000000ff00047c82 */ /* 0x000fca0008000000 */
.L_x_16:
        /* <DEDUP_REMOVED lines=16> */
[----:B------:R-:W-:Y:S02]  /*10f0*/  LOP3.LUT P0, RZ, R8, 0x1f, RZ, 0xc0, !PT ;  /* 0x0000001f08ff7812 */ /* 0x000fe4000780c0ff */
[----:B------:R-:W-:-:S04]  /*1100*/  IADD3 R0, PT, PT, R0, -0x80, RZ ;  /* 0xffffff8000007810 */ /* 0x000fc80007ffe0ff */
[----:B------:R-:W-:-:S05]  /*1110*/  SHF.R.U32.HI R0, RZ, 0x5, R0 ;  /* 0x00000005ff007819 */ /* 0x000fca0000011600 */
[----:B------:R-:W-:-:S05]  /*1120*/  IMAD R15, R0, -0x4, R1 ;  /* 0xfffffffc000f7824 */ /* 0x000fca00078e0201 */
[----:B------:R-:W2:Y:S04]  /*1130*/  LDL R0, [R15+0x18] ;  /* 0x000018000f007983 */ /* 0x000ea80000100800 */
[----:B------:R-:W2:Y:S04]  /*1140*/  LDL R3, [R15+0x14] ;  /* 0x000014000f037983 */ /* 0x000ea80000100800 */
[----:B------:R-:W3:Y:S01]  /*1150*/  @P0 LDL R2, [R15+0x10] ;  /* 0x000010000f020983 */ /* 0x000ee20000100800 */
[----:B------:R-:W-:Y:S01]  /*1160*/  LOP3.LUT R8, R8, 0x1f, RZ, 0xc0, !PT ;  /* 0x0000001f08087812 */ /* 0x000fe200078ec0ff */
[----:B------:R-:W-:Y:S01]  /*1170*/  UMOV UR4, 0x54442d19 ;  /* 0x54442d1900047882 */ /* 0x000fe20000000000 */
[----:B------:R-:W-:Y:S01]  /*1180*/  UMOV UR5, 0x3bf921fb ;  /* 0x3bf921fb00057882 */ /* 0x000fe20000000000 */
[----:B------:R-:W-:-:S02]  /*1190*/  ISETP.GE.AND P1, PT, R11, RZ, PT ;  /* 0x000000ff0b00720c */ /* 0x000fc40003f26270 */
[-C--:B--2---:R-:W-:Y:S02]  /*11a0*/  @P0 SHF.L.W.U32.HI R0, R3, R8.reuse, R0 ;  /* 0x0000000803000219 */ /* 0x084fe40000010e00 */
[----:B---3--:R-:W-:Y:S02]  /*11b0*/  @P0 SHF.L.W.U32.HI R3, R2, R8, R3 ;  /* 0x0000000802030219 */ /* 0x008fe40000010e03 */
[--C-:B------:R-:W-:Y:S02]  /*11c0*/  SHF.R.U32.HI R15, RZ, 0x1e, R0.reuse ;  /* 0x0000001eff0f7819 */ /* 0x100fe40000011600 */
[C---:B------:R-:W-:Y:S01]  /*11d0*/  SHF.L.W.U32.HI R2, R3.reuse, 0x2, R0 ;  /* 0x0000000203027819 */ /* 0x040fe20000010e00 */
[----:B------:R-:W-:-:S03]  /*11e0*/  IMAD.SHL.U32 R3, R3, 0x4, RZ ;  /* 0x0000000403037824 */ /* 0x000fc600078e00ff */
[----:B------:R-:W-:Y:S02]  /*11f0*/  SHF.R.S32.HI R8, RZ, 0x1f, R2 ;  /* 0x0000001fff087819 */ /* 0x000fe40000011402 */
[----:B------:R-:W-:Y:S02]  /*1200*/  LEA.HI R15, R2, R15, RZ, 0x1 ;  /* 0x0000000f020f7211 */ /* 0x000fe400078f08ff */
[C---:B------:R-:W-:Y:S02]  /*1210*/  LOP3.LUT R16, R8.reuse, R3, RZ, 0x3c, !PT ;  /* 0x0000000308107212 */ /* 0x040fe400078e3cff */
[----:B------:R-:W-:Y:S01]  /*1220*/  LOP3.LUT R17, R8, R2, RZ, 0x3c, !PT ;  /* 0x0000000208117212 */ /* 0x000fe200078e3cff */
[----:B------:R-:W-:Y:S01]  /*1230*/  IMAD.MOV R0, RZ, RZ, -R15 ;  /* 0x000000ffff007224 */ /* 0x000fe200078e0a0f */
[----:B------:R-:W-:-:S03]  /*1240*/  LOP3.LUT R11, R2, R11, RZ, 0x3c, !PT ;  /* 0x0000000b020b7212 */ /* 0x000fc600078e3cff */
[----:B------:R-:W-:Y:S01]  /*1250*/  @!P1 IMAD.MOV.U32 R15, RZ, RZ, R0 ;  /* 0x000000ffff0f9224 */ /* 0x000fe200078e0000 */
[----:B------:R-:W1:Y:S01]  /*1260*/  I2F.F64.S64 R16, R16 ;  /* 0x0000001000107312 */ /* 0x000e620000301c00 */
[----:B------:R-:W-:Y:S01]  /*1270*/  ISETP.GE.AND P0, PT, R11, RZ, PT ;  /* 0x000000ff0b00720c */ /* 0x000fe20003f06270 */
[----:B-1----:R-:W-:-:S10]  /*1280*/  DMUL R20, R16, UR4 ;  /* 0x0000000410147c28 */ /* 0x002fd40008000000 */
[----:B------:R-:W0:Y:S02]  /*1290*/  F2F.F32.F64 R20, R20 ;  /* 0x0000001400147310 */ /* 0x000e240000301000 */
[----:B0-----:R-:W-:-:S07]  /*12a0*/  FSEL R12, -R20, R20, !P0 ;  /* 0x00000014140c7208 */ /* 0x001fce0004000100 */
.L_x_15:
[----:B------:R-:W-:Y:S05]  /*12b0*/  BSYNC.RECONVERGENT B0 ;  /* 0x0000000000007941 */ /* 0x000fea0003800200 */
.L_x_14:
[C---:B------:R-:W-:Y:S01]  /*12c0*/  LOP3.LUT R0, R15.reuse, 0x1, RZ, 0xc0, !PT ;  /* 0x000000010f007812 */ /* 0x040fe200078ec0ff */
[----:B------:R-:W-:Y:S01]  /*12d0*/  FMUL R3, R12, R12 ;  /* 0x0000000c0c037220 */ /* 0x000fe20000400000 */
[----:B------:R-:W-:Y:S01]  /*12e0*/  VIADD R8, R14, 0x1800000 ;  /* 0x018000000e087836 */ /* 0x000fe20000000000 */
[----:B------:R-:W-:Y:S01]  /*12f0*/  IADD3 R15, PT, PT, R15, 0x1, RZ ;  /* 0x000000010f0f7810 */ /* 0x000fe20007ffe0ff */
[----:B------:R-:W-:Y:S01]  /*1300*/  IMAD.MOV.U32 R2, RZ, RZ, 0x3e2aaaa8 ;  /* 0x3e2aaaa8ff027424 */ /* 0x000fe200078e00ff */
[----:B------:R-:W-:Y:S01]  /*1310*/  ISETP.NE.U32.AND P0, PT, R0, 0x1, PT ;  /* 0x000000010000780c */ /* 0x000fe20003f05070 */
[----:B------:R-:W-:Y:S01]  /*1320*/  FFMA R18, R3, R18, -0.0013887860113754868507 ;  /* 0xbab607ed03127423 */ /* 0x000fe20000000012 */
[----:B------:R-:W-:Y:S01]  /*1330*/  IMAD.MOV.U32 R0, RZ, RZ, 0x3c0885e4 ;  /* 0x3c0885e4ff007424 */ /* 0x000fe200078e00ff */
[----:B------:R-:W-:Y:S01]  /*1340*/  LOP3.LUT R8, R8, 0x7f800000, RZ, 0xc0, !PT ;  /* 0x7f80000008087812 */ /* 0x000fe200078ec0ff */
[----:B------:R-:W-:Y:S01]  /*1350*/  BSSY.RECONVERGENT B0, `(.L_x_17) ;  /* 0x0000015000007945 */ /* 0x000fe20003800200 */
[----:B------:R-:W-:-:S02]  /*1360*/  FSEL R2, -R2, -0.4999999701976776123, !P0 ;  /* 0xbeffffff02027808 */ /* 0x000fc40004000100 */
[----:B------:R-:W-:Y:S02]  /*1370*/  FSEL R18, R18, -0.00019574658654164522886, P0 ;  /* 0xb94d415312127808 */ /* 0x000fe40000000000 */
[----:B------:R-:W-:Y:S02]  /*1380*/  FSEL R0, R0, 0.041666727513074874878, !P0 ;  /* 0x3d2aaabb00007808 */ /* 0x000fe40004000000 */
[----:B------:R-:W-:-:S03]  /*1390*/  LOP3.LUT P1, RZ, R15, 0x2, RZ, 0xc0, !PT ;  /* 0x000000020fff7812 */ /* 0x000fc6000782c0ff */
[C---:B------:R-:W-:Y:S01]  /*13a0*/  FFMA R18, R3.reuse, R18, R0 ;  /* 0x0000001203127223 */ /* 0x040fe20000000000 */
[----:B------:R-:W-:Y:S02]  /*13b0*/  FSEL R0, R12, 1, !P0 ;  /* 0x3f8000000c007808 */ /* 0x000fe40004000000 */
[----:B------:R-:W-:Y:S01]  /*13c0*/  ISETP.GT.U32.AND P0, PT, R8, 0x1ffffff, PT ;  /* 0x01ffffff0800780c */ /* 0x000fe20003f04070 */
[C---:B------:R-:W-:Y:S02]  /*13d0*/  FFMA R2, R3.reuse, R18, R2 ;  /* 0x0000001203027223 */ /* 0x040fe40000000002 */
[----:B------:R-:W-:-:S04]  /*13e0*/  FFMA R3, R3, R0, RZ ;  /* 0x0000000003037223 */ /* 0x000fc800000000ff */
[----:B------:R-:W-:-:S04]  /*13f0*/  FFMA R11, R3, R2, R0 ;  /* 0x00000002030b7223 */ /* 0x000fc80000000000 */
[----:B------:R-:W-:Y:S02]  /*1400*/  @P1 FADD R11, RZ, -R11 ;  /* 0x8000000bff0b1221 */ /* 0x000fe40000000000 */
[----:B------:R-:W-:Y:S05]  /*1410*/  @P0 BRA `(.L_x_18) ;  /* 0x0000000000100947 */ /* 0x000fea0003800000 */
[----:B------:R-:W-:Y:S01]  /*1420*/  IMAD.MOV.U32 R0, RZ, RZ, R14 ;  /* 0x000000ffff007224 */ /* 0x000fe200078e000e */
[----:B------:R-:W-:-:S07]  /*1430*/  MOV R8, 0x1450 ;  /* 0x0000145000087802 */ /* 0x000fce0000000f00 */
[----:B-----5:R-:W-:Y:S05]  /*1440*/  CALL.REL.NOINC `($__internal_0_$__cuda_sm20_rcp_rn_f32_slowpath) ;  /* 0x0000000800cc7944 */ /* 0x020fea0003c00000 */
[----:B------:R-:W-:Y:S05]  /*1450*/  BRA `(.L_x_19) ;  /* 0x0000000000107947 */ /* 0x000fea0003800000 */
.L_x_18:
[----:B------:R-:W0:Y:S02]  /*1460*/  MUFU.RCP R3, R14 ;  /* 0x0000000e00037308 */ /* 0x000e240000001000 */
[----:B0-----:R-:W-:-:S04]  /*1470*/  FFMA R0, R3, R14, -1 ;  /* 0xbf80000003007423 */ /* 0x001fc8000000000e */
[----:B------:R-:W-:-:S04]  /*1480*/  FADD.FTZ R0, -R0, -RZ ;  /* 0x800000ff00007221 */ /* 0x000fc80000010100 */
[----:B------:R-:W-:-:S07]  /*1490*/  FFMA R0, R3, R0, R3 ;  /* 0x0000000003007223 */ /* 0x000fce0000000003 */
.L_x_19:
[----:B------:R-:W-:Y:S05]  /*14a0*/  BSYNC.RECONVERGENT B0 ;  /* 0x0000000000007941 */ /* 0x000fea0003800200 */
.L_x_17:
        /* <DEDUP_REMOVED lines=9> */
[----:B------:R-:W-:-:S05]  /*1540*/  FFMA R17, R2, -5.3903029534742383927e-15, R3 ;  /* 0xa7c234c502117823 */ /* 0x000fca0000000003 */
[----:B------:R-:W-:Y:S01]  /*1550*/  MOV R2, R17 ;  /* 0x0000001100027202 */ /* 0x000fe20000000f00 */
[----:B------:R-:W-:Y:S06]  /*1560*/  @!P0 BRA `(.L_x_21) ;  /* 0x0000000000dc8947 */ /* 0x000fec0003800000 */
[----:B------:R-:W-:-:S13]  /*1570*/  FSETP.NEU.AND P0, PT, |R13|, +INF , PT ;  /* 0x7f8000000d00780b */ /* 0x000fda0003f0d200 */
[----:B------:R-:W-:Y:S01]  /*1580*/  @!P0 FMUL R2, RZ, R13 ;  /* 0x0000000dff028220 */ /* 0x000fe20000400000 */
[----:B------:R-:W-:Y:S01]  /*1590*/  @!P0 IMAD.MOV.U32 R0, RZ, RZ, RZ ;  /* 0x000000ffff008224 */ /* 0x000fe200078e00ff */
[----:B------:R-:W-:Y:S06]  /*15a0*/  @!P0 BRA `(.L_x_21) ;  /* 0x0000000000cc8947 */ /* 0x000fec0003800000 */
[----:B------:R-:W-:Y:S01]  /*15b0*/  IMAD.SHL.U32 R2, R13, 0x100, RZ ;  /* 0x000001000d027824 */ /* 0x000fe200078e00ff */
[----:B------:R-:W0:Y:S01]  /*15c0*/  LDCU.64 UR8, c[0x4][URZ] ;  /* 0x01000000ff0877ac */ /* 0x000e220008000a00 */
[----:B------:R-:W-:Y:S02]  /*15d0*/  IMAD.MOV.U32 R12, RZ, RZ, RZ ;  /* 0x000000ffff0c7224 */ /* 0x000fe400078e00ff */
[----:B------:R-:W-:Y:S01]  /*15e0*/  IMAD.MOV.U32 R0, RZ, RZ, R1 ;  /* 0x000000ffff007224 */ /* 0x000fe200078e0001 */
[----:B------:R-:W-:Y:S01]  /*15f0*/  LOP3.LUT R21, R2, 0x80000000, RZ, 0xfc, !PT ;  /* 0x8000000002157812 */ /* 0x000fe200078efcff */
[----:B------:R-:W-:Y:S01]  /*1600*/  UMOV UR5, URZ ;  /* 0x000000ff00057c82 */ /* 0x000fe20008000000 */
[----:B------:R-:W-:-:S05]  /*1610*/  UMOV UR4, URZ ;  /* 0x000000ff00047c82 */ /* 0x000fca0008000000 */
.L_x_22:
[----:B0-----:R-:W-:Y:S01]  /*1620*/  MOV R14, UR8 ;  /* 0x00000008000e7c02 */ /* 0x001fe20008000f00 */
        /* <DEDUP_REMOVED lines=43> */
.L_x_21:
[----:B------:R-:W-:Y:S05]  /*18e0*/  BSYNC.RECONVERGENT B0 ;  /* 0x0000000000007941 */ /* 0x000fea0003800200 */
.L_x_20:
        /* <DEDUP_REMOVED lines=22> */
[----:B------:R-:W-:Y:S01]  /*1a50*/  @!P0 MOV R18, RZ ;  /* 0x000000ff00128202 */ /* 0x000fe20000000f00 */
        /* <DEDUP_REMOVED lines=8> */
.L_x_25:
[----:B0-----:R-:W-:Y:S01]  /*1ae0*/  IMAD.U32 R14, RZ, RZ, UR8 ;  /* 0x00000008ff0e7e24 */ /* 0x001fe2000f8e00ff */
[----:B------:R-:W-:-:S05]  /*1af0*/  MOV R15, UR9 ;  /* 0x00000009000f7c02 */ /* 0x000fca0008000f00 */
        /* <DEDUP_REMOVED lines=26> */
[----:B---3--:R-:W-:-:S04]  /*1ca0*/  @P0 SHF.L.W.U32.HI R3, R2, R8, R3 ;  /* 0x0000000802030219 */ /* 0x008fc80000010e03 */
[C---:B------:R-:W-:Y:S01]  /*1cb0*/  SHF.L.W.U32.HI R2, R3.reuse, 0x2, R0 ;  /* 0x0000000203027819 */ /* 0x040fe20000010e00 */
[----:B------:R-:W-:-:S03]  /*1cc0*/  IMAD.SHL.U32 R3, R3, 0x4, RZ ;  /* 0x0000000403037824 */ /* 0x000fc600078e00ff */
[----:B------:R-:W-:Y:S02]  /*1cd0*/  SHF.R.S32.HI R8, RZ, 0x1f, R2 ;  /* 0x0000001fff087819 */ /* 0x000fe40000011402 */
[----:B------:R-:W-:Y:S02]  /*1ce0*/  LOP3.LUT R13, R2, R13, RZ, 0x3c, !PT ;  /* 0x0000000d020d7212 */ /* 0x000fe400078e3cff */
[C---:B------:R-:W-:Y:S02]  /*1cf0*/  LOP3.LUT R14, R8.reuse, R3, RZ, 0x3c, !PT ;  /* 0x00000003080e7212 */ /* 0x040fe400078e3cff */
[----:B------:R-:W-:Y:S02]  /*1d00*/  LOP3.LUT R15, R8, R2, RZ, 0x3c, !PT ;  /* 0x00000002080f7212 */ /* 0x000fe400078e3cff */
[----:B------:R-:W-:Y:S02]  /*1d10*/  SHF.R.U32.HI R3, RZ, 0x1e, R0 ;  /* 0x0000001eff037819 */ /* 0x000fe40000011600 */
[----:B------:R-:W-:-:S02]  /*1d20*/  ISETP.GE.AND P0, PT, R13, RZ, PT ;  /* 0x000000ff0d00720c */ /* 0x000fc40003f06270 */
[----:B------:R-:W1:Y:S01]  /*1d30*/  I2F.F64.S64 R14, R14 ;  /* 0x0000000e000e7312 */ /* 0x000e620000301c00 */
[----:B------:R-:W-:-:S05]  /*1d40*/  LEA.HI R18, R2, R3, RZ, 0x1 ;  /* 0x0000000302127211 */ /* 0x000fca00078f08ff */
[----:B------:R-:W-:-:S05]  /*1d50*/  IMAD.MOV R0, RZ, RZ, -R18 ;  /* 0x000000ffff007224 */ /* 0x000fca00078e0a12 */
[----:B------:R-:W-:Y:S01]  /*1d60*/  @!P1 MOV R18, R0 ;  /* 0x0000000000129202 */ /* 0x000fe20000000f00 */
[----:B-1----:R-:W-:-:S10]  /*1d70*/  DMUL R20, R14, UR4 ;  /* 0x000000040e147c28 */ /* 0x002fd40008000000 */
[----:B------:R-:W1:Y:S02]  /*1d80*/  F2F.F32.F64 R20, R20 ;  /* 0x0000001400147310 */ /* 0x000e640000301000 */
[----:B01----:R-:W-:-:S07]  /*1d90*/  FSEL R17, -R20, R20, !P0 ;  /* 0x0000001414117208 */ /* 0x003fce0004000100 */
.L_x_24:
[----:B------:R-:W-:Y:S05]  /*1da0*/  BSYNC.RECONVERGENT B0 ;  /* 0x0000000000007941 */ /* 0x000fea0003800200 */
.L_x_23:
[----:B------:R-:W-:Y:S01]  /*1db0*/  FMUL R8, R17, R17 ;  /* 0x0000001111087220 */ /* 0x000fe20000400000 */
[----:B------:R-:W-:Y:S01]  /*1dc0*/  LOP3.LUT R0, R18, 0x1, RZ, 0xc0, !PT ;  /* 0x0000000112007812 */ /* 0x000fe200078ec0ff */
[----:B------:R-:W-:Y:S02]  /*1dd0*/  IMAD.MOV.U32 R3, RZ, RZ, 0x3c0885e4 ;  /* 0x3c0885e4ff037424 */ /* 0x000fe400078e00ff */
[----:B-----5:R-:W-:Y:S01]  /*1de0*/  FMUL R15, R7, R16 ;  /* 0x00000010070f7220 */ /* 0x020fe20000400000 */
[----:B------:R-:W-:Y:S01]  /*1df0*/  FFMA R19, R8, R19, -0.0013887860113754868507 ;  /* 0xbab607ed08137423 */ /* 0x000fe20000000013 */
[----:B------:R-:W-:Y:S01]  /*1e00*/  ISETP.NE.U32.AND P0, PT, R0, 0x1, PT ;  /* 0x000000010000780c */ /* 0x000fe20003f05070 */
[----:B------:R-:W-:Y:S02]  /*1e10*/  IMAD.MOV.U32 R13, RZ, RZ, 0x3e2aaaa8 ;  /* 0x3e2aaaa8ff0d7424 */ /* 0x000fe400078e00ff */
[----:B------:R-:W-:Y:S01]  /*1e20*/  VIADD R18, R18, 0x1 ;  /* 0x0000000112127836 */ /* 0x000fe20000000000 */
[----:B------:R-:W-:-:S02]  /*1e30*/  FSEL R19, R19, -0.00019574658654164522886, P0 ;  /* 0xb94d415313137808 */ /* 0x000fc40000000000 */
[----:B------:R-:W-:Y:S02]  /*1e40*/  FSEL R3, R3, 0.041666727513074874878, !P0 ;  /* 0x3d2aaabb03037808 */ /* 0x000fe40004000000 */
[----:B------:R-:W-:Y:S02]  /*1e50*/  FSEL R13, -R13, -0.4999999701976776123, !P0 ;  /* 0xbeffffff0d0d7808 */ /* 0x000fe40004000100 */
[----:B------:R-:W-:Y:S01]  /*1e60*/  LOP3.LUT P1, RZ, R18, 0x2, RZ, 0xc0, !PT ;  /* 0x0000000212ff7812 */ /* 0x000fe2000782c0ff */
[C---:B------:R-:W-:Y:S01]  /*1e70*/  FFMA R19, R8.reuse, R19, R3 ;  /* 0x0000001308137223 */ /* 0x040fe20000000003 */
[----:B------:R-:W-:Y:S01]  /*1e80*/  FSEL R0, R17, 1, !P0 ;  /* 0x3f80000011007808 */ /* 0x000fe20004000000 */
[----:B------:R-:W0:Y:S02]  /*1e90*/  LDC.64 R2, c[0x0][0x388] ;  /* 0x0000e200ff027b82 */ /* 0x000e240000000a00 */
[C---:B------:R-:W-:Y:S02]  /*1ea0*/  FFMA R19, R8.reuse, R19, R13 ;  /* 0x0000001308137223 */ /* 0x040fe4000000000d */
[----:B------:R-:W-:-:S04]  /*1eb0*/  FFMA R13, R8, R0, RZ ;  /* 0x00000000080d7223 */ /* 0x000fc800000000ff */
[----:B------:R-:W-:Y:S01]  /*1ec0*/  FFMA R0, R13, R19, R0 ;  /* 0x000000130d007223 */ /* 0x000fe20000000000 */
[CC--:B------:R-:W-:Y:S01]  /*1ed0*/  FMUL R13, R5.reuse, R10.reuse ;  /* 0x0000000a050d7220 */ /* 0x0c0fe20000400000 */
[-C--:B------:R-:W-:Y:S02]  /*1ee0*/  FMUL R5, R5, R11.reuse ;  /* 0x0000000b05057220 */ /* 0x080fe40000400000 */
[----:B------:R-:W-:Y:S01]  /*1ef0*/  @P1 FADD R0, RZ, -R0 ;  /* 0x80000000ff001221 */ /* 0x000fe20000000000 */
[C---:B------:R-:W-:Y:S01]  /*1f00*/  FFMA R12, R4.reuse, R11, -R13 ;  /* 0x0000000b040c7223 */ /* 0x040fe2000000080d */
[----:B------:R-:W-:Y:S02]  /*1f10*/  FFMA R13, R4, R10, R5 ;  /* 0x0000000a040d7223 */ /* 0x000fe40000000005 */
[-C--:B------:R-:W-:Y:S01]  /*1f20*/  FMUL R7, R7, R0.reuse ;  /* 0x0000000007077220 */ /* 0x080fe20000400000 */
[----:B------:R-:W-:-:S03]  /*1f30*/  FFMA R14, R6, R0, -R15 ;  /* 0x00000000060e7223 */ /* 0x000fc6000000080f */
[----:B------:R-:W-:Y:S01]  /*1f40*/  FFMA R15, R6, R16, R7 ;  /* 0x00000010060f7223 */ /* 0x000fe20000000007 */
[----:B0-----:R-:W-:-:S05]  /*1f50*/  IMAD.WIDE R2, R9, 0x4, R2 ;  /* 0x0000000409027825 */ /* 0x001fca00078e0202 */
[----:B------:R-:W-:Y:S01]  /*1f60*/  STG.E.128 desc[UR6][R2.64], R12 ;  /* 0x0000000c02007986 */ /* 0x000fe2000c101d06 */
[----:B------:R-:W-:Y:S05]  /*1f70*/  EXIT ;  /* 0x000000000000794d */ /* 0x000fea0003800000 */
        .weak           $__internal_0_$__cuda_sm20_rcp_rn_f32_slowpath
        .type           $__internal_0_$__cuda_sm20_rcp_rn_f32_slowpath,@function
        .size           $__internal_0_$__cuda_sm20_rcp_rn_f32_slowpath,($__internal_1_$__cuda_sm3x_div_rn_noftz_f32_slowpath - $__internal_0_$__cuda_sm20_rcp_rn_f32_slowpath)
$__internal_0_$__cuda_sm20_rcp_rn_f32_slowpath:
[----:B------:R-:W-:Y:S01]  /*1f80*/  IMAD.SHL.U32 R2, R0, 0x2, RZ ;  /* 0x0000000200027824 */ /* 0x000fe200078e00ff */
[----:B------:R-:W-:Y:S04]  /*1f90*/  BSSY.RECONVERGENT B1, `(.L_x_26) ;  /* 0x0000030000017945 */ /* 0x000fe80003800200 */
[----:B------:R-:W-:-:S04]  /*1fa0*/  SHF.R.U32.HI R2, RZ, 0x18, R2 ;  /* 0x00000018ff027819 */ /* 0x000fc80000011602 */
[----:B------:R-:W-:-:S13]  /*1fb0*/  ISETP.NE.U32.AND P0, PT, R2, RZ, PT ;  /* 0x000000ff0200720c */ /* 0x000fda0003f05070 */
[----:B------:R-:W-:Y:S05]  /*1fc0*/  @P0 BRA `(.L_x_27) ;  /* 0x0000000000280947 */ /* 0x000fea0003800000 */
[----:B------:R-:W-:-:S04]  /*1fd0*/  SHF.L.U32 R2, R0, 0x1, RZ ;  /* 0x0000000100027819 */ /* 0x000fc800000006ff */
[----:B------:R-:W-:-:S13]  /*1fe0*/  ISETP.NE.AND P0, PT, R2, RZ, PT ;  /* 0x000000ff0200720c */ /* 0x000fda0003f05270 */
[----:B------:R-:W-:Y:S01]  /*1ff0*/  @P0 FFMA R12, R0, 1.84467440737095516160e+19, RZ ;  /* 0x5f800000000c0823 */ /* 0x000fe200000000ff */
[----:B------:R-:W-:Y:S08]  /*2000*/  @!P0 MUFU.RCP R3, R0 ;  /* 0x0000000000038308 */ /* 0x000ff00000001000 */
[----:B------:R-:W0:Y:S02]  /*2010*/  @P0 MUFU.RCP R15, R12 ;  /* 0x0000000c000f0308 */ /* 0x000e240000001000 */
[----:B0-----:R-:W-:-:S04]  /*2020*/  @P0 FFMA R2, R12, R15, -1 ;  /* 0xbf8000000c020423 */ /* 0x001fc8000000000f */
[----:B------:R-:W-:-:S04]  /*2030*/  @P0 FADD.FTZ R2, -R2, -RZ ;  /* 0x800000ff02020221 */ /* 0x000fc80000010100 */
[----:B------:R-:W-:-:S04]  /*2040*/  @P0 FFMA R2, R15, R2, R15 ;  /* 0x000000020f020223 */ /* 0x000fc8000000000f */
[----:B------:R-:W-:Y:S01]  /*2050*/  @P0 FFMA R3, R2, 1.84467440737095516160e+19, RZ ;  /* 0x5f80000002030823 */ /* 0x000fe200000000ff */
[----:B------:R-:W-:Y:S06]  /*2060*/  BRA `(.L_x_28) ;  /* 0x0000000000887947 */ /* 0x000fec0003800000 */
.L_x_27:
[----:B------:R-:W-:-:S05]  /*2070*/  VIADD R18, R2, 0xffffff03 ;  /* 0xffffff0302127836 */ /* 0x000fca0000000000 */
[----:B------:R-:W-:-:S13]  /*2080*/  ISETP.GT.U32.AND P0, PT, R18, 0x1, PT ;  /* 0x000000011200780c */ /* 0x000fda0003f04070 */
[----:B------:R-:W-:Y:S05]  /*2090*/  @P0 BRA `(.L_x_29) ;  /* 0x0000000000780947 */ /* 0x000fea0003800000 */
[----:B------:R-:W-:Y:S01]  /*20a0*/  LOP3.LUT R3, R0, 0x7fffff, RZ, 0xc0, !PT ;  /* 0x007fffff00037812 */ /* 0x000fe200078ec0ff */
[----:B------:R-:W-:-:S03]  /*20b0*/  IMAD.MOV.U32 R17, RZ, RZ, 0x3 ;  /* 0x00000003ff117424 */ /* 0x000fc600078e00ff */
[----:B------:R-:W-:Y:S02]  /*20c0*/  LOP3.LUT R3, R3, 0x3f800000, RZ, 0xfc, !PT ;  /* 0x3f80000003037812 */ /* 0x000fe400078efcff */
[----:B------:R-:W-:Y:S02]  /*20d0*/  SHF.L.U32 R17, R17, R18, RZ ;  /* 0x0000001211117219 */ /* 0x000fe400000006ff */
[----:B------:R-:W0:Y:S02]  /*20e0*/  MUFU.RCP R12, R3 ;  /* 0x00000003000c7308 */ /* 0x000e240000001000 */
[----:B0-----:R-:W-:-:S04]  /*20f0*/  FFMA R15, R3, R12, -1 ;  /* 0xbf800000030f7423 */ /* 0x001fc8000000000c */
[----:B------:R-:W-:-:S04]  /*2100*/  FADD.FTZ R15, -R15, -RZ ;  /* 0x800000ff0f0f7221 */ /* 0x000fc80000010100 */
[CCC-:B------:R-:W-:Y:S01]  /*2110*/  FFMA.RM R16, R12.reuse, R15.reuse, R12.reuse ;  /* 0x0000000f0c107223 */ /* 0x1c0fe2000000400c */
[----:B------:R-:W-:-:S04]  /*2120*/  FFMA.RP R15, R12, R15, R12 ;  /* 0x0000000f0c0f7223 */ /* 0x000fc8000000800c */
[C---:B------:R-:W-:Y:S02]  /*2130*/  LOP3.LUT R12, R16.reuse, 0x7fffff, RZ, 0xc0, !PT ;  /* 0x007fffff100c7812 */ /* 0x040fe400078ec0ff */
[----:B------:R-:W-:Y:S02]  /*2140*/  FSETP.NEU.FTZ.AND P0, PT, R16, R15, PT ;  /* 0x0000000f1000720b */ /* 0x000fe40003f1d000 */
[----:B------:R-:W-:Y:S02]  /*2150*/  LOP3.LUT R12, R12, 0x800000, RZ, 0xfc, !PT ;  /* 0x008000000c0c7812 */ /* 0x000fe400078efcff */
[----:B------:R-:W-:Y:S02]  /*2160*/  SEL R15, RZ, 0xffffffff, !P0 ;  /* 0xffffffffff0f7807 */ /* 0x000fe40004000000 */
[----:B------:R-:W-:-:S03]  /*2170*/  LOP3.LUT R17, R17, R12, RZ, 0xc0, !PT ;  /* 0x0000000c11117212 */ /* 0x000fc600078ec0ff */
[----:B------:R-:W-:Y:S01]  /*2180*/  IMAD.MOV R15, RZ, RZ, -R15 ;  /* 0x000000ffff0f7224 */ /* 0x000fe200078e0a0f */
[----:B------:R-:W-:-:S04]  /*2190*/  SHF.R.U32.HI R17, RZ, R18, R17 ;  /* 0x00000012ff117219 */ /* 0x000fc80000011611 */
[----:B------:R-:W-:Y:S02]  /*21a0*/  LOP3.LUT P1, RZ, R15, R18, R12, 0xf8, !PT ;  /* 0x000000120fff7212 */ /* 0x000fe4000782f80c */
[C---:B------:R-:W-:Y:S02]  /*21b0*/  LOP3.LUT P0, RZ, R17.reuse, 0x1, RZ, 0xc0, !PT ;  /* 0x0000000111ff7812 */ /* 0x040fe4000780c0ff */
[----:B------:R-:W-:-:S04]  /*21c0*/  LOP3.LUT P2, RZ, R17, 0x2, RZ, 0xc0, !PT ;  /* 0x0000000211ff7812 */ /* 0x000fc8000784c0ff */
[----:B------:R-:W-:Y:S02]  /*21d0*/  PLOP3.LUT P0, PT, P0, P1, P2, 0xe0, 0x0 ;  /* 0x000000000000781c */ /* 0x000fe40000703c20 */
[----:B------:R-:W-:Y:S02]  /*21e0*/  LOP3.LUT P1, RZ, R0, 0x7fffff, RZ, 0xc0, !PT ;  /* 0x007fffff00ff7812 */ /* 0x000fe4000782c0ff */
[----:B------:R-:W-:-:S05]  /*21f0*/  SEL R3, RZ, 0x1, !P0 ;  /* 0x00000001ff037807 */ /* 0x000fca0004000000 */
[----:B------:R-:W-:-:S05]  /*2200*/  IMAD.MOV R3, RZ, RZ, -R3 ;  /* 0x000000ffff037224 */ /* 0x000fca00078e0a03 */
[----:B------:R-:W-:Y:S02]  /*2210*/  ISETP.GE.AND P0, PT, R3, RZ, PT ;  /* 0x000000ff0300720c */ /* 0x000fe40003f06270 */
[----:B------:R-:W-:-:S04]  /*2220*/  IADD3 R3, PT, PT, R2, -0xfc, RZ ;  /* 0xffffff0402037810 */ /* 0x000fc80007ffe0ff */
[----:B------:R-:W-:-:S07]  /*2230*/  SHF.R.U32.HI R3, RZ, R3, R12 ;  /* 0x00000003ff037219 */ /* 0x000fce000001160c */
[----:B------:R-:W-:-:S04]  /*2240*/  @!P0 VIADD R3, R3, 0x1 ;  /* 0x0000000103038836 */ /* 0x000fc80000000000 */
[----:B------:R-:W-:-:S05]  /*2250*/  @!P1 IMAD.SHL.U32 R3, R3, 0x2, RZ ;  /* 0x0000000203039824 */ /* 0x000fca00078e00ff */
[----:B------:R-:W-:Y:S01]  /*2260*/  LOP3.LUT R3, R3, 0x80000000, R0, 0xf8, !PT ;  /* 0x8000000003037812 */ /* 0x000fe200078ef800 */
[----:B------:R-:W-:Y:S06]  /*2270*/  BRA `(.L_x_28) ;  /* 0x0000000000047947 */ /* 0x000fec0003800000 */
.L_x_29:
[----:B------:R0:W1:Y:S02]  /*2280*/  MUFU.RCP R3, R0 ;  /* 0x0000000000037308 */ /* 0x0000640000001000 */
.L_x_28:
[----:B------:R-:W-:Y:S05]  /*2290*/  BSYNC.RECONVERGENT B1 ;  /* 0x0000000000017941 */ /* 0x000fea0003800200 */
.L_x_26:
[----:B01----:R-:W-:Y:S02]  /*22a0*/  IMAD.MOV.U32 R0, RZ, RZ, R3 ;  /* 0x000000ffff007224 */ /* 0x003fe400078e0003 */
[----:B------:R-:W-:Y:S02]  /*22b0*/  HFMA2 R3, -RZ, RZ, 0, 0 ;  /* 0x00000000ff037431 */ /* 0x000fe400000001ff */
[----:B------:R-:W-:-:S04]  /*22c0*/  IMAD.MOV.U32 R2, RZ, RZ, R8 ;  /* 0x000000ffff027224 */ /* 0x000fc800078e0008 */
[----:B------:R-:W-:Y:S05]  /*22d0*/  RET.REL.NODEC R2 `(_Z22rope_f32x4_pack_kernelPfS_ii) ;  /* 0xffffffdc02487950 */ /* 0x000fea0003c3ffff */
        .weak           $__internal_1_$__cuda_sm3x_div_rn_noftz_f32_slowpath
        .type           $__internal_1_$__cuda_sm3x_div_rn_noftz_f32_slowpath,@function
        .size           $__internal_1_$__cuda_sm3x_div_rn_noftz_f32_slowpath,(.L_x_101 - $__internal_1_$__cuda_sm3x_div_rn_noftz_f32_slowpath)
$__internal_1_$__cuda_sm3x_div_rn_noftz_f32_slowpath:
[--C-:B------:R-:W-:Y:S01]  /*22e0*/  SHF.R.U32.HI R11, RZ, 0x17, R3.reuse ;  /* 0x00000017ff0b7819 */ /* 0x100fe20000011603 */
[----:B------:R-:W-:Y:S01]  /*22f0*/  BSSY.RECONVERGENT B1, `(.L_x_30) ;  /* 0x0000063000017945 */ /* 0x000fe20003800200 */
[----:B------:R-:W-:Y:S01]  /*2300*/  SHF.R.U32.HI R14, RZ, 0x17, R0 ;  /* 0x00000017ff0e7819 */ /* 0x000fe20000011600 */
[----:B------:R-:W-:Y:S01]  /*2310*/  IMAD.MOV.U32 R15, RZ, RZ, R3 ;  /* 0x000000ffff0f7224 */ /* 0x000fe200078e0003 */
[----:B------:R-:W-:Y:S02]  /*2320*/  LOP3.LUT R11, R11, 0xff, RZ, 0xc0, !PT ;  /* 0x000000ff0b0b7812 */ /* 0x000fe400078ec0ff */
[----:B------:R-:W-:-:S03]  /*2330*/  LOP3.LUT R17, R14, 0xff, RZ, 0xc0, !PT ;  /* 0x000000ff0e117812 */ /* 0x000fc600078ec0ff */
[----:B------:R-:W-:Y:S02]  /*2340*/  VIADD R18, R11, 0xffffffff ;  /* 0xffffffff0b127836 */ /* 0x000fe40000000000 */
[----:B------:R-:W-:-:S03]  /*2350*/  VIADD R16, R17, 0xffffffff ;  /* 0xffffffff11107836 */ /* 0x000fc60000000000 */
[----:B------:R-:W-:-:S04]  /*2360*/  ISETP.GT.U32.AND P0, PT, R18, 0xfd, PT ;  /* 0x000000fd1200780c */ /* 0x000fc80003f04070 */
[----:B------:R-:W-:-:S13]  /*2370*/  ISETP.GT.U32.OR P0, PT, R16, 0xfd, P0 ;  /* 0x000000fd1000780c */ /* 0x000fda0000704470 */
[----:B------:R-:W-:Y:S01]  /*2380*/  @!P0 IMAD.MOV.U32 R14, RZ, RZ, RZ ;  /* 0x000000ffff0e8224 */ /* 0x000fe200078e00ff */
[----:B------:R-:W-:Y:S06]  /*2390*/  @!P0 BRA `(.L_x_31) ;  /* 0x00000000005c8947 */ /* 0x000fec0003800000 */
[----:B------:R-:W-:Y:S02]  /*23a0*/  FSETP.GTU.FTZ.AND P0, PT, |R0|, +INF , PT ;  /* 0x7f8000000000780b */ /* 0x000fe40003f1c200 */
[----:B------:R-:W-:-:S04]  /*23b0*/  FSETP.GTU.FTZ.AND P1, PT, |R3|, +INF , PT ;  /* 0x7f8000000300780b */ /* 0x000fc80003f3c200 */
[----:B------:R-:W-:-:S13]  /*23c0*/  PLOP3.LUT P0, PT, P0, P1, PT, 0xf8, 0x8f ;  /* 0x00000000008f781c */ /* 0x000fda0000703f70 */
[----:B------:R-:W-:Y:S05]  /*23d0*/  @P0 BRA `(.L_x_32) ;  /* 0x00000004004c0947 */ /* 0x000fea0003800000 */
[----:B------:R-:W-:-:S13]  /*23e0*/  LOP3.LUT P0, RZ, R15, 0x7fffffff, R0, 0xc8, !PT ;  /* 0x7fffffff0fff7812 */ /* 0x000fda000780c800 */
[----:B------:R-:W-:Y:S05]  /*23f0*/  @!P0 BRA `(.L_x_33) ;  /* 0x00000004003c8947 */ /* 0x000fea0003800000 */
[C---:B------:R-:W-:Y:S02]  /*2400*/  FSETP.NEU.FTZ.AND P1, PT, |R0|.reuse, +INF , PT ;  /* 0x7f8000000000780b */ /* 0x040fe40003f3d200 */
[----:B------:R-:W-:Y:S02]  /*2410*/  FSETP.NEU.FTZ.AND P2, PT, |R3|, +INF , PT ;  /* 0x7f8000000300780b */ /* 0x000fe40003f5d200 */
[----:B------:R-:W-:-:S11]  /*2420*/  FSETP.NEU.FTZ.AND P0, PT, |R0|, +INF , PT ;  /* 0x7f8000000000780b */ /* 0x000fd60003f1d200 */
[----:B------:R-:W-:Y:S05]  /*2430*/  @!P2 BRA !P1, `(.L_x_33) ;  /* 0x00000004002ca947 */ /* 0x000fea0004800000 */
[----:B------:R-:W-:-:S04]  /*2440*/  LOP3.LUT P1, RZ, R0, 0x7fffffff, RZ, 0xc0, !PT ;  /* 0x7fffffff00ff7812 */ /* 0x000fc8000782c0ff */
[----:B------:R-:W-:-:S13]  /*2450*/  PLOP3.LUT P1, PT, P2, P1, PT, 0x2f, 0xf2 ;  /* 0x0000000000f2781c */ /* 0x000fda0001722577 */
[----:B------:R-:W-:Y:S05]  /*2460*/  @P1 BRA `(.L_x_34) ;  /* 0x0000000400181947 */ /* 0x000fea0003800000 */
[----:B------:R-:W-:-:S04]  /*2470*/  LOP3.LUT P1, RZ, R15, 0x7fffffff, RZ, 0xc0, !PT ;  /* 0x7fffffff0fff7812 */ /* 0x000fc8000782c0ff */
[----:B------:R-:W-:-:S13]  /*2480*/  PLOP3.LUT P0, PT, P0, P1, PT, 0x2f, 0xf2 ;  /* 0x0000000000f2781c */ /* 0x000fda0000702577 */
[----:B------:R-:W-:Y:S05]  /*2490*/  @P0 BRA `(.L_x_35) ;  /* 0x0000000400000947 */ /* 0x000fea0003800000 */
[----:B------:R-:W-:Y:S02]  /*24a0*/  ISETP.GE.AND P0, PT, R16, RZ, PT ;  /* 0x000000ff1000720c */ /* 0x000fe40003f06270 */
[----:B------:R-:W-:-:S11]  /*24b0*/  ISETP.GE.AND P1, PT, R18, RZ, PT ;  /* 0x000000ff1200720c */ /* 0x000fd60003f26270 */
[----:B------:R-:W-:Y:S01]  /*24c0*/  @P0 MOV R14, RZ ;  /* 0x000000ff000e0202 */ /* 0x000fe20000000f00 */
[----:B------:R-:W-:Y:S02]  /*24d0*/  @!P0 IMAD.MOV.U32 R14, RZ, RZ, -0x40 ;  /* 0xffffffc0ff0e8424 */ /* 0x000fe400078e00ff */
[----:B------:R-:W-:Y:S01]  /*24e0*/  @!P0 FFMA R0, R0, 1.84467440737095516160e+19, RZ ;  /* 0x5f80000000008823 */ /* 0x000fe200000000ff */
[----:B------:R-:W-:Y:S01]  /*24f0*/  @!P1 FFMA R15, R3, 1.84467440737095516160e+19, RZ ;  /* 0x5f800000030f9823 */ /* 0x000fe200000000ff */
[----:B------:R-:W-:-:S07]  /*2500*/  @!P1 VIADD R14, R14, 0x40 ;  /* 0x000000400e0e9836 */ /* 0x000fce0000000000 */
.L_x_31:
[----:B------:R-:W-:Y:S01]  /*2510*/  LEA R16, R11, 0xc0800000, 0x17 ;  /* 0xc08000000b107811 */ /* 0x000fe200078eb8ff */
[----:B------:R-:W-:Y:S01]  /*2520*/  VIADD R17, R17, 0xffffff81 ;  /* 0xffffff8111117836 */ /* 0x000fe20000000000 */
[----:B------:R-:W-:Y:S03]  /*2530*/  BSSY.RECONVERGENT B2, `(.L_x_36) ;  /* 0x0000035000027945 */ /* 0x000fe60003800200 */
[----:B------:R-:W-:Y:S02]  /*2540*/  IMAD.IADD R18, R15, 0x1, -R16 ;  /* 0x000000010f127824 */ /* 0x000fe400078e0a10 */
[C---:B------:R-:W-:Y:S01]  /*2550*/  IMAD R0, R17.reuse, -0x800000, R0 ;  /* 0xff80000011007824 */ /* 0x040fe200078e0200 */
[----:B------:R-:W-:Y:S01]  /*2560*/  IADD3 R17, PT, PT, R17, 0x7f, -R11 ;  /* 0x0000007f11117810 */ /* 0x000fe20007ffe80b */
[----:B------:R-:W0:Y:S01]  /*2570*/  MUFU.RCP R15, R18 ;  /* 0x00000012000f7308 */ /* 0x000e220000001000 */
[----:B------:R-:W-:-:S02]  /*2580*/  FADD.FTZ R19, -R18, -RZ ;  /* 0x800000ff12137221 */ /* 0x000fc40000010100 */
[----:B------:R-:W-:Y:S02]  /*2590*/  IADD3 R17, PT, PT, R17, R14, RZ ;  /* 0x0000000e11117210 */ /* 0x000fe40007ffe0ff */
[----:B0-----:R-:W-:-:S04]  /*25a0*/  FFMA R16, R15, R19, 1 ;  /* 0x3f8000000f107423 */ /* 0x001fc80000000013 */
[----:B------:R-:W-:-:S04]  /*25b0*/  FFMA R15, R15, R16, R15 ;  /* 0x000000100f0f7223 */ /* 0x000fc8000000000f */
[----:B------:R-:W-:-:S04]  /*25c0*/  FFMA R16, R0, R15, RZ ;  /* 0x0000000f00107223 */ /* 0x000fc800000000ff */
[----:B------:R-:W-:-:S04]  /*25d0*/  FFMA R20, R19, R16, R0 ;  /* 0x0000001013147223 */ /* 0x000fc80000000000 */
[----:B------:R-:W-:-:S04]  /*25e0*/  FFMA R16, R15, R20, R16 ;  /* 0x000000140f107223 */ /* 0x000fc80000000010 */
[----:B------:R-:W-:-:S04]  /*25f0*/  FFMA R19, R19, R16, R0 ;  /* 0x0000001013137223 */ /* 0x000fc80000000000 */
[----:B------:R-:W-:-:S05]  /*2600*/  FFMA R0, R15, R19, R16 ;  /* 0x000000130f007223 */ /* 0x000fca0000000010 */
[----:B------:R-:W-:-:S04]  /*2610*/  SHF.R.U32.HI R11, RZ, 0x17, R0 ;  /* 0x00000017ff0b7819 */ /* 0x000fc80000011600 */
[----:B------:R-:W-:-:S05]  /*2620*/  LOP3.LUT R11, R11, 0xff, RZ, 0xc0, !PT ;  /* 0x000000ff0b0b7812 */ /* 0x000fca00078ec0ff */
[----:B------:R-:W-:-:S04]  /*2630*/  IMAD.IADD R18, R11, 0x1, R17 ;  /* 0x000000010b127824 */ /* 0x000fc800078e0211 */
[----:B------:R-:W-:-:S05]  /*2640*/  VIADD R11, R18, 0xffffffff ;  /* 0xffffffff120b7836 */ /* 0x000fca0000000000 */
[----:B------:R-:W-:-:S13]  /*2650*/  ISETP.GE.U32.AND P0, PT, R11, 0xfe, PT ;  /* 0x000000fe0b00780c */ /* 0x000fda0003f06070 */
[----:B------:R-:W-:Y:S05]  /*2660*/  @!P0 BRA `(.L_x_37) ;  /* 0x0000000000808947 */ /* 0x000fea0003800000 */
[----:B------:R-:W-:-:S13]  /*2670*/  ISETP.GT.AND P0, PT, R18, 0xfe, PT ;  /* 0x000000fe1200780c */ /* 0x000fda0003f04270 */
[----:B------:R-:W-:Y:S05]  /*2680*/  @P0 BRA `(.L_x_38) ;  /* 0x00000000006c0947 */ /* 0x000fea0003800000 */
[----:B------:R-:W-:-:S13]  /*2690*/  ISETP.GE.AND P0, PT, R18, 0x1, PT ;  /* 0x000000011200780c */ /* 0x000fda0003f06270 */
[----:B------:R-:W-:Y:S05]  /*26a0*/  @P0 BRA `(.L_x_39) ;  /* 0x0000000000740947 */ /* 0x000fea0003800000 */
[----:B------:R-:W-:Y:S02]  /*26b0*/  ISETP.GE.AND P0, PT, R18, -0x18, PT ;  /* 0xffffffe81200780c */ /* 0x000fe40003f06270 */
[----:B------:R-:W-:-:S11]  /*26c0*/  LOP3.LUT R0, R0, 0x80000000, RZ, 0xc0, !PT ;  /* 0x8000000000007812 */ /* 0x000fd600078ec0ff */
[----:B------:R-:W-:Y:S05]  /*26d0*/  @!P0 BRA `(.L_x_39) ;  /* 0x0000000000688947 */ /* 0x000fea0003800000 */
[-C--:B------:R-:W-:Y:S01]  /*26e0*/  FFMA.RZ R11, R15, R19.reuse, R16 ;  /* 0x000000130f0b7223 */ /* 0x080fe2000000c010 */
[----:B------:R-:W-:Y:S01]  /*26f0*/  IMAD.MOV R17, RZ, RZ, -R18 ;  /* 0x000000ffff117224 */ /* 0x000fe200078e0a12 */
[C---:B------:R-:W-:Y:S02]  /*2700*/  ISETP.NE.AND P2, PT, R18.reuse, RZ, PT ;  /* 0x000000ff1200720c */ /* 0x040fe40003f45270 */
[C---:B------:R-:W-:Y:S02]  /*2710*/  ISETP.NE.AND P1, PT, R18.reuse, RZ, PT ;  /* 0x000000ff1200720c */ /* 0x040fe40003f25270 */
[----:B------:R-:W-:Y:S01]  /*2720*/  LOP3.LUT R14, R11, 0x7fffff, RZ, 0xc0, !PT ;  /* 0x007fffff0b0e7812 */ /* 0x000fe200078ec0ff */
[CCC-:B------:R-:W-:Y:S01]  /*2730*/  FFMA.RP R11, R15.reuse, R19.reuse, R16.reuse ;  /* 0x000000130f0b7223 */ /* 0x1c0fe20000008010 */
[----:B------:R-:W-:Y:S01]  /*2740*/  FFMA.RM R16, R15, R19, R16 ;  /* 0x000000130f107223 */ /* 0x000fe20000004010 */
[----:B------:R-:W-:Y:S01]  /*2750*/  VIADD R15, R18, 0x20 ;  /* 0x00000020120f7836 */ /* 0x000fe20000000000 */
[----:B------:R-:W-:-:S03]  /*2760*/  LOP3.LUT R14, R14, 0x800000, RZ, 0xfc, !PT ;  /* 0x008000000e0e7812 */ /* 0x000fc600078efcff */
[----:B------:R-:W-:Y:S02]  /*2770*/  FSETP.NEU.FTZ.AND P0, PT, R11, R16, PT ;  /* 0x000000100b00720b */ /* 0x000fe40003f1d000 */
[----:B------:R-:W-:Y:S02]  /*2780*/  SHF.L.U32 R15, R14, R15, RZ ;  /* 0x0000000f0e0f7219 */ /* 0x000fe400000006ff */
[----:B------:R-:W-:Y:S02]  /*2790*/  SEL R11, R17, RZ, P2 ;  /* 0x000000ff110b7207 */ /* 0x000fe40001000000 */
[----:B------:R-:W-:Y:S02]  /*27a0*/  ISETP.NE.AND P1, PT, R15, RZ, P1 ;  /* 0x000000ff0f00720c */ /* 0x000fe40000f25270 */
[----:B------:R-:W-:Y:S02]  /*27b0*/  SHF.R.U32.HI R11, RZ, R11, R14 ;  /* 0x0000000bff0b7219 */ /* 0x000fe4000001160e */
[----:B------:R-:W-:-:S02]  /*27c0*/  PLOP3.LUT P0, PT, P0, P1, PT, 0xf8, 0x8f ;  /* 0x00000000008f781c */ /* 0x000fc40000703f70 */
[----:B------:R-:W-:Y:S02]  /*27d0*/  SHF.R.U32.HI R15, RZ, 0x1, R11 ;  /* 0x00000001ff0f7819 */ /* 0x000fe4000001160b */
[----:B------:R-:W-:-:S04]  /*27e0*/  SEL R14, RZ, 0x1, !P0 ;  /* 0x00000001ff0e7807 */ /* 0x000fc80004000000 */
[----:B------:R-:W-:-:S04]  /*27f0*/  LOP3.LUT R14, R14, 0x1, R15, 0xf8, !PT ;  /* 0x000000010e0e7812 */ /* 0x000fc800078ef80f */
[----:B------:R-:W-:-:S04]  /*2800*/  LOP3.LUT R14, R14, R11, RZ, 0xc0, !PT ;  /* 0x0000000b0e0e7212 */ /* 0x000fc800078ec0ff */
[----:B------:R-:W-:-:S04]  /*2810*/  IADD3 R15, PT, PT, R15, R14, RZ ;  /* 0x0000000e0f0f7210 */ /* 0x000fc80007ffe0ff */
[----:B------:R-:W-:Y:S01]  /*2820*/  LOP3.LUT R0, R15, R0, RZ, 0xfc, !PT ;  /* 0x000000000f007212 */ /* 0x000fe200078efcff */
[----:B------:R-:W-:Y:S06]  /*2830*/  BRA `(.L_x_39) ;  /* 0x0000000000107947 */ /* 0x000fec0003800000 */
.L_x_38:
[----:B------:R-:W-:-:S04]  /*2840*/  LOP3.LUT R0, R0, 0x80000000, RZ, 0xc0, !PT ;  /* 0x8000000000007812 */ /* 0x000fc800078ec0ff */
[----:B------:R-:W-:Y:S01]  /*2850*/  LOP3.LUT R0, R0, 0x7f800000, RZ, 0xfc, !PT ;  /* 0x7f80000000007812 */ /* 0x000fe200078efcff */
[----:B------:R-:W-:Y:S06]  /*2860*/  BRA `(.L_x_39) ;  /* 0x0000000000047947 */ /* 0x000fec0003800000 */
.L_x_37:
[----:B------:R-:W-:-:S07]  /*2870*/  IMAD R0, R17, 0x800000, R0 ;  /* 0x0080000011007824 */ /* 0x000fce00078e0200 */
.L_x_39:
[----:B------:R-:W-:Y:S05]  /*2880*/  BSYNC.RECONVERGENT B2 ;  /* 0x0000000000027941 */ /* 0x000fea0003800200 */
.L_x_36:
[----:B------:R-:W-:Y:S05]  /*2890*/  BRA `(.L_x_40) ;  /* 0x0000000000207947 */ /* 0x000fea0003800000 */
.L_x_35:
[----:B------:R-:W-:-:S04]  /*28a0*/  LOP3.LUT R0, R15, 0x80000000, R0, 0x48, !PT ;  /* 0x800000000f007812 */ /* 0x000fc800078e4800 */
[----:B------:R-:W-:Y:S01]  /*28b0*/  LOP3.LUT R0, R0, 0x7f800000, RZ, 0xfc, !PT ;  /* 0x7f80000000007812 */ /* 0x000fe200078efcff */
[----:B------:R-:W-:Y:S06]  /*28c0*/  BRA `(.L_x_40) ;  /* 0x0000000000147947 */ /* 0x000fec0003800000 */
.L_x_34:
[----:B------:R-:W-:Y:S01]  /*28d0*/  LOP3.LUT R0, R15, 0x80000000, R0, 0x48, !PT ;  /* 0x800000000f007812 */ /* 0x000fe200078e4800 */
[----:B------:R-:W-:Y:S06]  /*28e0*/  BRA `(.L_x_40) ;  /* 0x00000000000c7947 */ /* 0x000fec0003800000 */
.L_x_33:
[----:B------:R-:W0:Y:S01]  /*28f0*/  MUFU.RSQ R0, -QNAN ;  /* 0xffc0000000007908 */ /* 0x000e220000001400 */
[----:B------:R-:W-:Y:S05]  /*2900*/  BRA `(.L_x_40) ;  /* 0x0000000000047947 */ /* 0x000fea0003800000 */
.L_x_32:
[----:B------:R-:W-:-:S07]  /*2910*/  FADD.FTZ R0, R0, R3 ;  /* 0x0000000300007221 */ /* 0x000fce0000010000 */
.L_x_40:
[----:B------:R-:W-:Y:S05]  /*2920*/  BSYNC.RECONVERGENT B1 ;  /* 0x0000000000017941 */ /* 0x000fea0003800200 */
.L_x_30:
[----:B------:R-:W-:Y:S02]  /*2930*/  IMAD.MOV.U32 R14, RZ, RZ, R12 ;  /* 0x000000ffff0e7224 */ /* 0x000fe400078e000c */
[----:B------:R-:W-:-:S04]  /*2940*/  IMAD.MOV.U32 R15, RZ, RZ, 0x0 ;  /* 0x00000000ff0f7424 */ /* 0x000fc800078e00ff */
[----:B0-----:R-:W-:Y:S05]  /*2950*/  RET.REL.NODEC R14 `(_Z22rope_f32x4_pack_kernelPfS_ii) ;  /* 0xffffffd40ea87950 */ /* 0x001fea0003c3ffff */
.L_x_41:
[----:B------:R-:W-:-:S00]  /*2960*/  BRA `(.L_x_41) ;  /* 0xfffffffc00fc7947 */ /* 0x000fc0000383ffff */
[----:B------:R-:W-:-:S00]  /*2970*/  NOP ;  /* 0x0000000000007918 */ /* 0x000fc00000000000 */
        /* <DEDUP_REMOVED lines=8> */
.L_x_101:


//--------------------- .text._Z18rope_f32_v2_kernelPfS_ii --------------------------
	.section	.text._Z18rope_f32_v2_kernelPfS_ii,"ax",@progbits
	.align	128
        .global         _Z18rope_f32_v2_kernelPfS_ii
        .type           _Z18rope_f32_v2_kernelPfS_ii,@function
        .size           _Z18rope_f32_v2_kernelPfS_ii,(.L_x_103 - _Z18rope_f32_v2_kernelPfS_ii)
        .other          _Z18rope_f32_v2_kernelPfS_ii,@"STO_CUDA_ENTRY STV_DEFAULT"
_Z18rope_f32_v2_kernelPfS_ii:
.text._Z18rope_f32_v2_kernelPfS_ii:
[----:B------:R-:W0:Y:S01]  /*0000*/  LDC R1, c[0x0][0x37c] ;  /* 0x0000df00ff017b82 */ /* 0x000e220000000800 */
[----:B------:R-:W1:Y:S07]  /*0010*/  S2R R0, SR_TID.X ;  /* 0x0000000000007919 */ /* 0x000e6e0000002100 */
[----:B------:R-:W2:Y:S01]  /*0020*/  S2UR UR4, SR_CTAID.X ;  /* 0x00000000000479c3 */ /* 0x000ea20000002500 */
[----:B------:R-:W3:Y:S01]  /*0030*/  LDCU.64 UR6, c[0x0][0x358] ;  /* 0x00006b00ff0677ac */ /* 0x000ee20008000a00 */
[----:B0-----:R-:W-:-:S06]  /*0040*/  VIADD R1, R1, 0xffffffe0 ;  /* 0xffffffe001017836 */ /* 0x001fcc0000000000 */
[----:B------:R-:W2:Y:S08]  /*0050*/  LDC R2, c[0x0][0x394] ;  /* 0x0000e500ff027b82 */ /* 0x000eb00000000800 */
[----:B------:R-:W0:Y:S01]  /*0060*/  LDC.64 R10, c[0x0][0x380] ;  /* 0x0000e000ff0a7b82 */ /* 0x000e220000000a00 */
[----:B-1----:R-:W-:Y:S02]  /*0070*/  IMAD.SHL.U32 R0, R0, 0x2, RZ ;  /* 0x0000000200007824 */ /* 0x002fe400078e00ff */
[----:B--2---:R-:W-:-:S04]  /*0080*/  IMAD R5, R2, UR4, RZ ;  /* 0x0000000402057c24 */ /* 0x004fc8000f8e02ff */
[----:B------:R-:W-:-:S04]  /*0090*/  IMAD R5, R5, 0x2, R0 ;  /* 0x0000000205057824 */ /* 0x000fc800078e0200 */
[----:B0-----:R-:W-:-:S05]  /*00a0*/  IMAD.WIDE R10, R5, 0x4, R10 ;  /* 0x00000004050a7825 */ /* 0x001fca00078e020a */
[----:B---3--:R0:W5:Y:S04]  /*00b0*/  LDG.E R7, desc[UR6][R10.64] ;  /* 0x000000060a077981 */ /* 0x008168000c1e1900 */
[----:B------:R0:W5:Y:S01]  /*00c0*/  LDG.E R8, desc[UR6][R10.64+0x4] ;  /* 0x000004060a087981 */ /* 0x000162000c1e1900 */
[----:B------:R-:W-:Y:S01]  /*00d0*/  I2FP.F32.S32 R2, R2 ;  /* 0x0000000200027245 */ /* 0x000fe20000201400 */
[----:B------:R-:W-:Y:S01]  /*00e0*/  BSSY.RECONVERGENT B0, `(.L_x_42) ;  /* 0x000000e000007945 */ /* 0x000fe20003800200 */
[----:B------:R-:W-:-:S03]  /*00f0*/  I2FP.F32.U32 R0, R0 ;  /* 0x0000000000007245 */ /* 0x000fc60000201000 */
[----:B------:R-:W-:-:S04]  /*0100*/  FADD R3, R2, R2 ;  /* 0x0000000202037221 */ /* 0x000fc80000000000 */
[----:B------:R-:W1:Y:S08]  /*0110*/  MUFU.RCP R2, R3 ;  /* 0x0000000300027308 */ /* 0x000e700000001000 */
[----:B------:R-:W2:Y:S01]  /*0120*/  FCHK P0, R0, R3 ;  /* 0x0000000300007302 */ /* 0x000ea20000000000 */
[----:B-1----:R-:W-:-:S04]  /*0130*/  FFMA R9, -R3, R2, 1 ;  /* 0x3f80000003097423 */ /* 0x002fc80000000102 */
[----:B------:R-:W-:-:S04]  /*0140*/  FFMA R9, R2, R9, R2 ;  /* 0x0000000902097223 */ /* 0x000fc80000000002 */
[----:B------:R-:W-:-:S04]  /*0150*/  FFMA R2, R0, R9, RZ ;  /* 0x0000000900027223 */ /* 0x000fc800000000ff */
[----:B------:R-:W-:-:S04]  /*0160*/  FFMA R4, -R3, R2, R0 ;  /* 0x0000000203047223 */ /* 0x000fc80000000100 */
[----:B------:R-:W-:Y:S01]  /*0170*/  FFMA R2, R9, R4, R2 ;  /* 0x0000000409027223 */ /* 0x000fe20000000002 */
[----:B0-2---:R-:W-:Y:S06]  /*0180*/  @!P0 BRA `(.L_x_43) ;  /* 0x00000000000c8947 */ /* 0x005fec0003800000 */
[----:B------:R-:W-:-:S07]  /*0190*/  MOV R2, 0x1b0 ;  /* 0x000001b000027802 */ /* 0x000fce0000000f00 */
[----:B-----5:R-:W-:Y:S05]  /*01a0*/  CALL.REL.NOINC `($__internal_3_$__cuda_sm3x_div_rn_noftz_f32_slowpath) ;  /* 0x0000001000607944 */ /* 0x020fea0003c00000 */
[----:B------:R-:W-:-:S07]  /*01b0*/  IMAD.MOV.U32 R2, RZ, RZ, R0 ;  /* 0x000000ffff027224 */ /* 0x000fce00078e0000 */
.L_x_43:
[----:B------:R-:W-:Y:S05]  /*01c0*/  BSYNC.RECONVERGENT B0 ;  /* 0x0000000000007941 */ /* 0x000fea0003800200 */
.L_x_42:
[----:B------:R-:W-:Y:S01]  /*01d0*/  FSETP.NEU.AND P0, PT, R2, RZ, PT ;  /* 0x000000ff0200720b */ /* 0x000fe20003f0d000 */
[----:B------:R-:W-:Y:S01]  /*01e0*/  BSSY.RECONVERGENT B0, `(.L_x_44) ;  /* 0x0000026000007945 */ /* 0x000fe20003800200 */
[----:B------:R-:W-:-:S11]  /*01f0*/  IMAD.MOV.U32 R0, RZ, RZ, 0x3f800000 ;  /* 0x3f800000ff007424 */ /* 0x000fd600078e00ff */
[----:B------:R-:W-:Y:S05]  /*0200*/  @!P0 BRA `(.L_x_45) ;  /* 0x00000000008c8947 */ /* 0x000fea0003800000 */
[----:B------:R-:W-:Y:S01]  /*0210*/  IMAD.MOV.U32 R3, RZ, RZ, 0x303eee36 ;  /* 0x303eee36ff037424 */ /* 0x000fe200078e00ff */
[----:B------:R-:W-:Y:S01]  /*0220*/  FSETP.NAN.AND P2, PT, |R2|, |R2|, PT ;  /* 0x400000020200720b */ /* 0x000fe20003f48200 */
[----:B------:R-:W-:Y:S02]  /*0230*/  IMAD.MOV.U32 R0, RZ, RZ, 0x3fb8aa3b ;  /* 0x3fb8aa3bff007424 */ /* 0x000fe400078e00ff */
[----:B------:R-:W-:Y:S02]  /*0240*/  IMAD.MOV.U32 R9, RZ, RZ, 0x3e4b8a05 ;  /* 0x3e4b8a05ff097424 */ /* 0x000fe400078e00ff */
[----:B------:R-:W-:-:S04]  /*0250*/  FFMA R0, -R3, R0, 3.622995450314192567e-07 ;  /* 0x34c2821203007423 */ /* 0x000fc80000000100 */
[----:B------:R-:W-:-:S04]  /*0260*/  FFMA R0, R9, 1.9251366722983220825e-08, R0 ;  /* 0x32a55e3409007823 */ /* 0x000fc80000000000 */
[----:B------:R-:W-:-:S04]  /*0270*/  FFMA R0, -R3, 0.014334906823933124542, R0 ;  /* 0x3c6adcf503007823 */ /* 0x000fc80000000100 */
[----:B------:R-:W-:-:S04]  /*0280*/  FFMA R0, R9, 0.0047783022746443748474, R0 ;  /* 0x3b9c934e09007823 */ /* 0x000fc80000000000 */
[----:B------:R-:W-:-:S04]  /*0290*/  FADD R3, R0, 13.286762237548828125 ;  /* 0x4154969400037421 */ /* 0x000fc80000000000 */
[C---:B------:R-:W-:Y:S01]  /*02a0*/  FMUL R4, R3.reuse, R2 ;  /* 0x0000000203047220 */ /* 0x040fe20000400000 */
[----:B------:R-:W-:-:S03]  /*02b0*/  FADD R11, R3, -13.286762237548828125 ;  /* 0xc1549694030b7421 */ /* 0x000fc60000000000 */
[----:B------:R-:W0:Y:S01]  /*02c0*/  FRND R9, R4 ;  /* 0x0000000400097307 */ /* 0x000e220000201000 */
[----:B------:R-:W-:Y:S01]  /*02d0*/  FADD R0, R0, -R11 ;  /* 0x8000000b00007221 */ /* 0x000fe20000000000 */
[-C--:B------:R-:W-:Y:S01]  /*02e0*/  FFMA R3, R3, R2.reuse, -R4 ;  /* 0x0000000203037223 */ /* 0x080fe20000000804 */
[----:B------:R-:W-:Y:S01]  /*02f0*/  HFMA2 R11, -RZ, RZ, 0.64013671875, -15.109375 ;  /* 0x391fcb8eff0b7431 */ /* 0x000fe200000001ff */
[----:B------:R-:W-:Y:S02]  /*0300*/  FSETP.GT.AND P0, PT, |R4|, 152, PT ;  /* 0x431800000400780b */ /* 0x000fe40003f04200 */
[----:B------:R-:W-:Y:S02]  /*0310*/  FFMA R3, R0, R2, R3 ;  /* 0x0000000200037223 */ /* 0x000fe40000000003 */
[----:B------:R-:W1:Y:S01]  /*0320*/  F2I.NTZ R6, R4 ;  /* 0x0000000400067305 */ /* 0x000e620000203100 */
[----:B0-----:R-:W-:Y:S01]  /*0330*/  FADD R0, R4, -R9 ;  /* 0x8000000904007221 */ /* 0x001fe20000000000 */
[----:B------:R-:W-:-:S03]  /*0340*/  FSETP.GT.AND P1, PT, R9, RZ, PT ;  /* 0x000000ff0900720b */ /* 0x000fc60003f24000 */
[----:B------:R-:W-:-:S04]  /*0350*/  FADD R0, R0, R3 ;  /* 0x0000000300007221 */ /* 0x000fc80000000000 */
[----:B------:R-:W-:-:S04]  /*0360*/  FFMA R3, R0, R11, 0.0013391353422775864601 ;  /* 0x3aaf85ed00037423 */ /* 0x000fc8000000000b */
[----:B------:R-:W-:-:S04]  /*0370*/  FFMA R3, R0, R3, 0.0096188392490148544312 ;  /* 0x3c1d985600037423 */ /* 0x000fc80000000003 */
[----:B------:R-:W-:-:S04]  /*0380*/  FFMA R3, R0, R3, 0.055503588169813156128 ;  /* 0x3d6357bb00037423 */ /* 0x000fc80000000003 */
[----:B------:R-:W-:Y:S01]  /*0390*/  FFMA R9, R0, R3, 0.24022644758224487305 ;  /* 0x3e75fdec00097423 */ /* 0x000fe20000000003 */
[----:B------:R-:W-:Y:S02]  /*03a0*/  SEL R3, RZ, 0x83000000, P1 ;  /* 0x83000000ff037807 */ /* 0x000fe40000800000 */
[----:B------:R-:W-:Y:S01]  /*03b0*/  FSETP.GEU.AND P1, PT, R4, RZ, PT ;  /* 0x000000ff0400720b */ /* 0x000fe20003f2e000 */
[C---:B------:R-:W-:Y:S02]  /*03c0*/  FFMA R11, R0.reuse, R9, 0.69314718246459960938 ;  /* 0x3f317218000b7423 */ /* 0x040fe40000000009 */
[----:B------:R-:W-:Y:S02]  /*03d0*/  VIADD R9, R3, 0x7f000000 ;  /* 0x7f00000003097836 */ /* 0x000fe40000000000 */
[----:B------:R-:W-:Y:S01]  /*03e0*/  FFMA R10, R0, R11, 1 ;  /* 0x3f800000000a7423 */ /* 0x000fe2000000000b */
[----:B-1----:R-:W-:Y:S01]  /*03f0*/  IMAD R6, R6, 0x800000, -R3 ;  /* 0x0080000006067824 */ /* 0x002fe200078e0a03 */
[----:B------:R-:W-:-:S02]  /*0400*/  FSEL R0, RZ, +INF , !P1 ;  /* 0x7f800000ff007808 */ /* 0x000fc40004800000 */
[----:B------:R-:W-:-:S04]  /*0410*/  FMUL R9, R9, R10 ;  /* 0x0000000a09097220 */ /* 0x000fc80000400000 */
[----:B------:R-:W-:Y:S01]  /*0420*/  @!P0 FMUL R0, R6, R9 ;  /* 0x0000000906008220 */ /* 0x000fe20000400000 */
[----:B------:R-:W-:-:S07]  /*0430*/  @P2 FADD R0, R2, 10000 ;  /* 0x461c400002002421 */ /* 0x000fce0000000000 */
.L_x_45:
[----:B------:R-:W-:Y:S05]  /*0440*/  BSYNC.RECONVERGENT B0 ;  /* 0x0000000000007941 */ /* 0x000fea0003800200 */
.L_x_44:
[----:B------:R-:W-:Y:S01]  /*0450*/  VIADD R2, R0, 0x1800000 ;  /* 0x0180000000027836 */ /* 0x000fe20000000000 */
[----:B------:R-:W-:Y:S04]  /*0460*/  BSSY.RECONVERGENT B0, `(.L_x_46) ;  /* 0x000000b000007945 */ /* 0x000fe80003800200 */
[----:B------:R-:W-:-:S04]  /*0470*/  LOP3.LUT R2, R2, 0x7f800000, RZ, 0xc0, !PT ;  /* 0x7f80000002027812 */ /* 0x000fc800078ec0ff */
[----:B------:R-:W-:-:S13]  /*0480*/  ISETP.GT.U32.AND P0, PT, R2, 0x1ffffff, PT ;  /* 0x01ffffff0200780c */ /* 0x000fda0003f04070 */
[----:B------:R-:W-:Y:S05]  /*0490*/  @P0 BRA `(.L_x_47) ;  /* 0x00000000000c0947 */ /* 0x000fea0003800000 */
[----:B------:R-:W-:-:S07]  /*04a0*/  MOV R4, 0x4c0 ;  /* 0x000004c000047802 */ /* 0x000fce0000000f00 */
[----:B-----5:R-:W-:Y:S05]  /*04b0*/  CALL.REL.NOINC `($__internal_2_$__cuda_sm20_rcp_rn_f32_slowpath) ;  /* 0x0000000800c47944 */ /* 0x020fea0003c00000 */
[----:B------:R-:W-:Y:S05]  /*04c0*/  BRA `(.L_x_48) ;  /* 0x0000000000107947 */ /* 0x000fea0003800000 */
.L_x_47:
[----:B------:R-:W0:Y:S02]  /*04d0*/  MUFU.RCP R9, R0 ;  /* 0x0000000000097308 */ /* 0x000e240000001000 */
[----:B0-----:R-:W-:-:S04]  /*04e0*/  FFMA R2, R9, R0, -1 ;  /* 0xbf80000009027423 */ /* 0x001fc80000000000 */
[----:B------:R-:W-:-:S04]  /*04f0*/  FADD.FTZ R2, -R2, -RZ ;  /* 0x800000ff02027221 */ /* 0x000fc80000010100 */
[----:B------:R-:W-:-:S07]  /*0500*/  FFMA R9, R9, R2, R9 ;  /* 0x0000000209097223 */ /* 0x000fce0000000009 */
.L_x_48:
[----:B------:R-:W-:Y:S05]  /*0510*/  BSYNC.RECONVERGENT B0 ;  /* 0x0000000000007941 */ /* 0x000fea0003800200 */
.L_x_46:
[----:B------:R-:W-:Y:S01]  /*0520*/  I2FP.F32.U32 R0, UR4 ;  /* 0x0000000400007c45 */ /* 0x000fe20008201000 */
[----:B------:R-:W-:Y:S04]  /*0530*/  BSSY.RECONVERGENT B0, `(.L_x_49) ;  /* 0x0000043000007945 */ /* 0x000fe80003800200 */
[----:B------:R-:W-:-:S04]  /*0540*/  FMUL R9, R0, R9 ;  /* 0x0000000900097220 */ /* 0x000fc80000400000 */
        /* <DEDUP_REMOVED lines=15> */
[----:B------:R-:W-:Y:S01]  /*0640*/  MOV R6, RZ ;  /* 0x000000ff00067202 */ /* 0x000fe20000000f00 */
[----:B------:R-:W-:Y:S01]  /*0650*/  IMAD.MOV.U32 R0, RZ, RZ, R1 ;  /* 0x000000ffff007224 */ /* 0x000fe200078e0001 */
[----:B------:R-:W0:Y:S02]  /*0660*/  LDCU.64 UR8, c[0x4][URZ] ;  /* 0x01000000ff0877ac */ /* 0x000e240008000a00 */
[----:B------:R-:W-:Y:S01]  /*0670*/  LOP3.LUT R17, R2, 0x80000000, RZ, 0xfc, !PT ;  /* 0x8000000002117812 */ /* 0x000fe200078efcff */
[----:B------:R-:W-:Y:S01]  /*0680*/  UMOV UR5, URZ ;  /* 0x000000ff00057c82 */ /* 0x000fe20008000000 */
[----:B------:R-:W-:-:S05]  /*0690*/  UMOV UR4, URZ ;  /* 0x000000ff00047c82 */ /* 0x000fca0008000000 */
.L_x_51:
        /* <DEDUP_REMOVED lines=38> */
[----:B------:R-:W-:-:S03]  /*0900*/  ISETP.GE.AND P1, PT, R4, RZ, PT ;  /* 0x000000ff0400720c */ /* 0x000fc60003f26270 */
[----:B------:R-:W-:-:S05]  /*0910*/  IMAD.MOV R2, RZ, RZ, -R0 ;  /* 0x000000ffff027224 */ /* 0x000fca00078e0a00 */
[----:B------:R-:W-:Y:S01]  /*0920*/  @!P0 MOV R0, R2 ;  /* 0x0000000200008202 */ /* 0x000fe20000000f00 */
[----:B-1----:R-:W-:-:S10]  /*0930*/  DMUL R16, R10, UR4 ;  /* 0x000000040a107c28 */ /* 0x002fd40008000000 */
[----:B------:R-:W1:Y:S02]  /*0940*/  F2F.F32.F64 R16, R16 ;  /* 0x0000001000107310 */ /* 0x000e640000301000 */
[----:B01----:R-:W-:-:S07]  /*0950*/  FSEL R2, -R16, R16, !P1 ;  /* 0x0000001010027208 */ /* 0x003fce0004800100 */
.L_x_50:
[----:B------:R-:W-:Y:S05]  /*0960*/  BSYNC.RECONVERGENT B0 ;  /* 0x0000000000007941 */ /* 0x000fea0003800200 */
.L_x_49:
        /* <DEDUP_REMOVED lines=31> */
.L_x_54:
        /* <DEDUP_REMOVED lines=44> */
.L_x_53:
[----:B------:R-:W-:Y:S05]  /*0e20*/  BSYNC.RECONVERGENT B0 ;  /* 0x0000000000007941 */ /* 0x000fea0003800200 */
.L_x_52:
[----:B------:R-:W-:Y:S01]  /*0e30*/  FMUL R4, R13, R13 ;  /* 0x0000000d0d047220 */ /* 0x000fe20000400000 */
[----:B------:R-:W-:Y:S01]  /*0e40*/  LOP3.LUT R0, R14, 0x1, RZ, 0xc0, !PT ;  /* 0x000000010e007812 */ /* 0x000fe200078ec0ff */
[----:B------:R-:W-:Y:S01]  /*0e50*/  IMAD.MOV.U32 R9, RZ, RZ, 0x3c0885e4 ;  /* 0x3c0885e4ff097424 */ /* 0x000fe200078e00ff */
[----:B------:R-:W0:Y:S01]  /*0e60*/  LDC.64 R2, c[0x0][0x388] ;  /* 0x0000e200ff027b82 */ /* 0x000e220000000a00 */
[----:B------:R-:W-:Y:S01]  /*0e70*/  FFMA R15, R4, R15, -0.0013887860113754868507 ;  /* 0xbab607ed040f7423 */ /* 0x000fe2000000000f */
[----:B------:R-:W-:Y:S01]  /*0e80*/  ISETP.NE.U32.AND P0, PT, R0, 0x1, PT ;  /* 0x000000010000780c */ /* 0x000fe20003f05070 */
[----:B------:R-:W-:Y:S02]  /*0e90*/  IMAD.MOV.U32 R6, RZ, RZ, 0x3e2aaaa8 ;  /* 0x3e2aaaa8ff067424 */ /* 0x000fe400078e00ff */
[----:B------:R-:W-:Y:S01]  /*0ea0*/  VIADD R14, R14, 0x1 ;  /* 0x000000010e0e7836 */ /* 0x000fe20000000000 */
[----:B------:R-:W-:Y:S02]  /*0eb0*/  FSEL R15, R15, -0.00019574658654164522886, P0 ;  /* 0xb94d41530f0f7808 */ /* 0x000fe40000000000 */
[----:B------:R-:W-:-:S02]  /*0ec0*/  FSEL R9, R9, 0.041666727513074874878, !P0 ;  /* 0x3d2aaabb09097808 */ /* 0x000fc40004000000 */
[----:B------:R-:W-:Y:S02]  /*0ed0*/  FSEL R6, -R6, -0.4999999701976776123, !P0 ;  /* 0xbeffffff06067808 */ /* 0x000fe40004000100 */
[----:B------:R-:W-:Y:S01]  /*0ee0*/  LOP3.LUT P1, RZ, R14, 0x2, RZ, 0xc0, !PT ;  /* 0x000000020eff7812 */ /* 0x000fe2000782c0ff */
[----:B------:R-:W-:Y:S01]  /*0ef0*/  FFMA R9, R4, R15, R9 ;  /* 0x0000000f04097223 */ /* 0x000fe20000000009 */
[----:B------:R-:W-:-:S03]  /*0f00*/  FSEL R0, R13, 1, !P0 ;  /* 0x3f8000000d007808 */ /* 0x000fc60004000000 */
[C---:B------:R-:W-:Y:S02]  /*0f10*/  FFMA R6, R4.reuse, R9, R6 ;  /* 0x0000000904067223 */ /* 0x040fe40000000006 */
[----:B------:R-:W-:Y:S01]  /*0f20*/  FFMA R9, R4, R0, RZ ;  /* 0x0000000004097223 */ /* 0x000fe200000000ff */
[----:B-----5:R-:W-:-:S03]  /*0f30*/  FMUL R4, R8, R12 ;  /* 0x0000000c08047220 */ /* 0x020fc60000400000 */
[----:B------:R-:W-:Y:S01]  /*0f40*/  FFMA R0, R9, R6, R0 ;  /* 0x0000000609007223 */ /* 0x000fe20000000000 */
[----:B0-----:R-:W-:-:S04]  /*0f50*/  IMAD.WIDE R2, R5, 0x4, R2 ;  /* 0x0000000405027825 */ /* 0x001fc800078e0202 */
[----:B------:R-:W-:-:S04]  /*0f60*/  @P1 FADD R0, RZ, -R0 ;  /* 0x80000000ff001221 */ /* 0x000fc80000000000 */
[-C--:B------:R-:W-:Y:S01]  /*0f70*/  FMUL R9, R8, R0.reuse ;  /* 0x0000000008097220 */ /* 0x080fe20000400000 */
[----:B------:R-:W-:-:S03]  /*0f80*/  FFMA R5, R7, R0, -R4 ;  /* 0x0000000007057223 */ /* 0x000fc60000000804 */
[----:B------:R-:W-:Y:S02]  /*0f90*/  FFMA R9, R7, R12, R9 ;  /* 0x0000000c07097223 */ /* 0x000fe40000000009 */
[----:B------:R-:W-:Y:S04]  /*0fa0*/  STG.E desc[UR6][R2.64], R5 ;  /* 0x0000000502007986 */ /* 0x000fe8000c101906 */
[----:B------:R-:W-:Y:S01]  /*0fb0*/  STG.E desc[UR6][R2.64+0x4], R9 ;  /* 0x0000040902007986 */ /* 0x000fe2000c101906 */
[----:B------:R-:W-:Y:S05]  /*0fc0*/  EXIT ;  /* 0x000000000000794d */ /* 0x000fea0003800000 */
        .weak           $__internal_2_$__cuda_sm20_rcp_rn_f32_slowpath
        .type           $__internal_2_$__cuda_sm20_rcp_rn_f32_slowpath,@function
        .size           $__internal_2_$__cuda_sm20_rcp_rn_f32_slowpath,($__internal_3_$__cuda_sm3x_div_rn_noftz_f32_slowpath - $__internal_2_$__cuda_sm20_rcp_rn_f32_slowpath)
$__internal_2_$__cuda_sm20_rcp_rn_f32_slowpath:
[----:B------:R-:W-:Y:S01]  /*0fd0*/  IMAD.SHL.U32 R2, R0, 0x2, RZ ;  /* 0x0000000200027824 */ /* 0x000fe200078e00ff */
[----:B------:R-:W-:Y:S04]  /*0fe0*/  BSSY.RECONVERGENT B1, `(.L_x_55) ;  /* 0x0000030000017945 */ /* 0x000fe80003800200 */
[----:B------:R-:W-:-:S04]  /*0ff0*/  SHF.R.U32.HI R11, RZ, 0x18, R2 ;  /* 0x00000018ff0b7819 */ /* 0x000fc80000011602 */
[----:B------:R-:W-:-:S13]  /*1000*/  ISETP.NE.U32.AND P0, PT, R11, RZ, PT ;  /* 0x000000ff0b00720c */ /* 0x000fda0003f05070 */
[----:B------:R-:W-:Y:S05]  /*1010*/  @P0 BRA `(.L_x_56) ;  /* 0x0000000000280947 */ /* 0x000fea0003800000 */
[----:B------:R-:W-:-:S05]  /*1020*/  IMAD.SHL.U32 R2, R0, 0x2, RZ ;  /* 0x0000000200027824 */ /* 0x000fca00078e00ff */
        /* <DEDUP_REMOVED lines=9> */
.L_x_56:
[----:B------:R-:W-:-:S05]  /*10c0*/  VIADD R13, R11, 0xffffff03 ;  /* 0xffffff030b0d7836 */ /* 0x000fca0000000000 */
[----:B------:R-:W-:-:S13]  /*10d0*/  ISETP.GT.U32.AND P0, PT, R13, 0x1, PT ;  /* 0x000000010d00780c */ /* 0x000fda0003f04070 */
[----:B------:R-:W-:Y:S05]  /*10e0*/  @P0 BRA `(.L_x_58) ;  /* 0x0000000000780947 */ /* 0x000fea0003800000 */
[----:B------:R-:W-:Y:S01]  /*10f0*/  LOP3.LUT R2, R0, 0x7fffff, RZ, 0xc0, !PT ;  /* 0x007fffff00027812 */ /* 0x000fe200078ec0ff */
[----:B------:R-:W-:-:S03]  /*1100*/  HFMA2 R10, -RZ, RZ, 0, 1.78813934326171875e-07 ;  /* 0x00000003ff0a7431 */ /* 0x000fc600000001ff */
[----:B------:R-:W-:-:S04]  /*1110*/  LOP3.LUT R2, R2, 0x3f800000, RZ, 0xfc, !PT ;  /* 0x3f80000002027812 */ /* 0x000fc800078efcff */
[----:B------:R-:W0:Y:S01]  /*1120*/  MUFU.RCP R3, R2 ;  /* 0x0000000200037308 */ /* 0x000e220000001000 */
[----:B------:R-:W-:Y:S01]  /*1130*/  SHF.L.U32 R10, R10, R13, RZ ;  /* 0x0000000d0a0a7219 */ /* 0x000fe200000006ff */
        /* <DEDUP_REMOVED lines=18> */
[----:B------:R-:W-:Y:S01]  /*1260*/  ISETP.GE.AND P0, PT, R2, RZ, PT ;  /* 0x000000ff0200720c */ /* 0x000fe20003f06270 */
[----:B------:R-:W-:-:S05]  /*1270*/  VIADD R2, R11, 0xffffff04 ;  /* 0xffffff040b027836 */ /* 0x000fca0000000000 */
[----:B------:R-:W-:-:S07]  /*1280*/  SHF.R.U32.HI R3, RZ, R2, R3 ;  /* 0x00000002ff037219 */ /* 0x000fce0000011603 */
[----:B------:R-:W-:-:S04]  /*1290*/  @!P0 VIADD R3, R3, 0x1 ;  /* 0x0000000103038836 */ /* 0x000fc80000000000 */
[----:B------:R-:W-:-:S05]  /*12a0*/  @!P1 IMAD.SHL.U32 R3, R3, 0x2, RZ ;  /* 0x0000000203039824 */ /* 0x000fca00078e00ff */
[----:B------:R-:W-:Y:S01]  /*12b0*/  LOP3.LUT R3, R3, 0x80000000, R0, 0xf8, !PT ;  /* 0x8000000003037812 */ /* 0x000fe200078ef800 */
[----:B------:R-:W-:Y:S06]  /*12c0*/  BRA `(.L_x_57) ;  /* 0x0000000000047947 */ /* 0x000fec0003800000 */
.L_x_58:
[----:B------:R0:W1:Y:S02]  /*12d0*/  MUFU.RCP R3, R0 ;  /* 0x0000000000037308 */ /* 0x0000640000001000 */
.L_x_57:
[----:B------:R-:W-:Y:S05]  /*12e0*/  BSYNC.RECONVERGENT B1 ;  /* 0x0000000000017941 */ /* 0x000fea0003800200 */
.L_x_55:
[----:B-1----:R-:W-:Y:S01]  /*12f0*/  IMAD.MOV.U32 R9, RZ, RZ, R3 ;  /* 0x000000ffff097224 */ /* 0x002fe200078e0003 */
[----:B------:R-:W-:Y:S01]  /*1300*/  MOV R2, R4 ;  /* 0x0000000400027202 */ /* 0x000fe20000000f00 */
[----:B------:R-:W-:-:S04]  /*1310*/  IMAD.MOV.U32 R3, RZ, RZ, 0x0 ;  /* 0x00000000ff037424 */ /* 0x000fc800078e00ff */
[----:B0-----:R-:W-:Y:S05]  /*1320*/  RET.REL.NODEC R2 `(_Z18rope_f32_v2_kernelPfS_ii) ;  /* 0xffffffec02347950 */ /* 0x001fea0003c3ffff */
        .weak           $__internal_3_$__cuda_sm3x_div_rn_noftz_f32_slowpath
        .type           $__internal_3_$__cuda_sm3x_div_rn_noftz_f32_slowpath,@function
        .size           $__internal_3_$__cuda_sm3x_div_rn_noftz_f32_slowpath,(.L_x_103 - $__internal_3_$__cuda_sm3x_div_rn_noftz_f32_slowpath)
$__internal_3_$__cuda_sm3x_div_rn_noftz_f32_slowpath:
[--C-:B------:R-:W-:Y:S01]  /*1330*/  SHF.R.U32.HI R6, RZ, 0x17, R3.reuse ;  /* 0x00000017ff067819 */ /* 0x100fe20000011603 */
[----:B------:R-:W-:Y:S01]  /*1340*/  BSSY.RECONVERGENT B1, `(.L_x_59) ;  /* 0x0000064000017945 */ /* 0x000fe20003800200 */
[--C-:B------:R-:W-:Y:S01]  /*1350*/  SHF.R.U32.HI R4, RZ, 0x17, R0.reuse ;  /* 0x00000017ff047819 */ /* 0x100fe20000011600 */
[----:B------:R-:W-:Y:S01]  /*1360*/  IMAD.MOV.U32 R10, RZ, RZ, R0 ;  /* 0x000000ffff0a7224 */ /* 0x000fe200078e0000 */
[----:B------:R-:W-:Y:S01]  /*1370*/  LOP3.LUT R9, R6, 0xff, RZ, 0xc0, !PT ;  /* 0x000000ff06097812 */ /* 0x000fe200078ec0ff */
[----:B------:R-:W-:Y:S01]  /*1380*/  IMAD.MOV.U32 R11, RZ, RZ, R3 ;  /* 0x000000ffff0b7224 */ /* 0x000fe200078e0003 */
        /* <DEDUP_REMOVED lines=30> */
.L_x_60:
[----:B------:R-:W-:Y:S01]  /*1570*/  LEA R0, R9, 0xc0800000, 0x17 ;  /* 0xc080000009007811 */ /* 0x000fe200078eb8ff */
[----:B------:R-:W-:Y:S01]  /*1580*/  VIADD R6, R6, 0xffffff81 ;  /* 0xffffff8106067836 */ /* 0x000fe20000000000 */
[----:B------:R-:W-:Y:S03]  /*1590*/  BSSY.RECONVERGENT B2, `(.L_x_65) ;  /* 0x0000035000027945 */ /* 0x000fe60003800200 */
[----:B------:R-:W-:Y:S01]  /*15a0*/  IMAD.IADD R11, R11, 0x1, -R0 ;  /* 0x000000010b0b7824 */ /* 0x000fe200078e0a00 */
[C---:B------:R-:W-:Y:S01]  /*15b0*/  IADD3 R9, PT, PT, R6.reuse, 0x7f, -R9 ;  /* 0x0000007f06097810 */ /* 0x040fe20007ffe809 */
[----:B------:R-:W-:Y:S02]  /*15c0*/  IMAD R0, R6, -0x800000, R10 ;  /* 0xff80000006007824 */ /* 0x000fe400078e020a */
[----:B------:R-:W0:Y:S01]  /*15d0*/  MUFU.RCP R3, R11 ;  /* 0x0000000b00037308 */ /* 0x000e220000001000 */
[----:B------:R-:W-:Y:S01]  /*15e0*/  FADD.FTZ R13, -R11, -RZ ;  /* 0x800000ff0b0d7221 */ /* 0x000fe20000010100 */
[----:B------:R-:W-:-:S03]  /*15f0*/  IMAD.IADD R9, R9, 0x1, R4 ;  /* 0x0000000109097824 */ /* 0x000fc600078e0204 */
        /* <DEDUP_REMOVED lines=9> */
[----:B------:R-:W-:-:S05]  /*1690*/  IMAD.IADD R11, R3, 0x1, R9 ;  /* 0x00000001030b7824 */ /* 0x000fca00078e0209 */
[----:B------:R-:W-:-:S04]  /*16a0*/  IADD3 R3, PT, PT, R11, -0x1, RZ ;  /* 0xffffffff0b037810 */ /* 0x000fc80007ffe0ff */
        /* <DEDUP_REMOVED lines=9> */
[CCC-:B------:R-:W-:Y:S01]  /*1740*/  FFMA.RZ R3, R12.reuse, R10.reuse, R15.reuse ;  /* 0x0000000a0c037223 */ /* 0x1c0fe2000000c00f */
[C---:B------:R-:W-:Y:S02]  /*1750*/  VIADD R9, R11.reuse, 0x20 ;  /* 0x000000200b097836 */ /* 0x040fe40000000000 */
[CCC-:B------:R-:W-:Y:S01]  /*1760*/  FFMA.RM R4, R12.reuse, R10.reuse, R15.reuse ;  /* 0x0000000a0c047223 */ /* 0x1c0fe2000000400f */
[----:B------:R-:W-:Y:S02]  /*1770*/  ISETP.NE.AND P2, PT, R11, RZ, PT ;  /* 0x000000ff0b00720c */ /* 0x000fe40003f45270 */
[----:B------:R-:W-:Y:S01]  /*1780*/  LOP3.LUT R6, R3, 0x7fffff, RZ, 0xc0, !PT ;  /* 0x007fffff03067812 */ /* 0x000fe200078ec0ff */
[----:B------:R-:W-:Y:S01]  /*1790*/  FFMA.RP R3, R12, R10, R15 ;  /* 0x0000000a0c037223 */ /* 0x000fe2000000800f */
[----:B------:R-:W-:Y:S01]  /*17a0*/  IMAD.MOV R10, RZ, RZ, -R11 ;  /* 0x000000ffff0a7224 */ /* 0x000fe200078e0a0b */
[----:B------:R-:W-:Y:S02]  /*17b0*/  ISETP.NE.AND P1, PT, R11, RZ, PT ;  /* 0x000000ff0b00720c */ /* 0x000fe40003f25270 */
[----:B------:R-:W-:-:S02]  /*17c0*/  LOP3.LUT R6, R6, 0x800000, RZ, 0xfc, !PT ;  /* 0x0080000006067812 */ /* 0x000fc400078efcff */
        /* <DEDUP_REMOVED lines=9> */
[----:B------:R-:W-:-:S05]  /*1860*/  LOP3.LUT R4, R4, R3, RZ, 0xc0, !PT ;  /* 0x0000000304047212 */ /* 0x000fca00078ec0ff */
[----:B------:R-:W-:-:S05]  /*1870*/  IMAD.IADD R9, R9, 0x1, R4 ;  /* 0x0000000109097824 */ /* 0x000fca00078e0204 */
[----:B------:R-:W-:Y:S01]  /*1880*/  LOP3.LUT R0, R9, R0, RZ, 0xfc, !PT ;  /* 0x0000000009007212 */ /* 0x000fe200078efcff */
[----:B------:R-:W-:Y:S06]  /*1890*/  BRA `(.L_x_68) ;  /* 0x0000000000107947 */ /* 0x000fec0003800000 */
.L_x_67:
[----:B------:R-:W-:-:S04]  /*18a0*/  LOP3.LUT R0, R0, 0x80000000, RZ, 0xc0, !PT ;  /* 0x8000000000007812 */ /* 0x000fc800078ec0ff */
[----:B------:R-:W-:Y:S01]  /*18b0*/  LOP3.LUT R0, R0, 0x7f800000, RZ, 0xfc, !PT ;  /* 0x7f80000000007812 */ /* 0x000fe200078efcff */
[----:B------:R-:W-:Y:S06]  /*18c0*/  BRA `(.L_x_68) ;  /* 0x0000000000047947 */ /* 0x000fec0003800000 */
.L_x_66:
[----:B------:R-:W-:-:S07]  /*18d0*/  IMAD R0, R9, 0x800000, R0 ;  /* 0x0080000009007824 */ /* 0x000fce00078e0200 */
.L_x_68:
[----:B------:R-:W-:Y:S05]  /*18e0*/  BSYNC.RECONVERGENT B2 ;  /* 0x0000000000027941 */ /* 0x000fea0003800200 */
.L_x_65:
[----:B------:R-:W-:Y:S05]  /*18f0*/  BRA `(.L_x_69) ;  /* 0x0000000000207947 */ /* 0x000fea0003800000 */
.L_x_64:
[----:B------:R-:W-:-:S04]  /*1900*/  LOP3.LUT R0, R11, 0x80000000, R10, 0x48, !PT ;  /* 0x800000000b007812 */ /* 0x000fc800078e480a */
[----:B------:R-:W-:Y:S01]  /*1910*/  LOP3.LUT R0, R0, 0x7f800000, RZ, 0xfc, !PT ;  /* 0x7f80000000007812 */ /* 0x000fe200078efcff */
[----:B------:R-:W-:Y:S06]  /*1920*/  BRA `(.L_x_69) ;  /* 0x0000000000147947 */ /* 0x000fec0003800000 */
.L_x_63:
[----:B------:R-:W-:Y:S01]  /*1930*/  LOP3.LUT R0, R11, 0x80000000, R10, 0x48, !PT ;  /* 0x800000000b007812 */ /* 0x000fe200078e480a */
[----:B------:R-:W-:Y:S06]  /*1940*/  BRA `(.L_x_69) ;  /* 0x00000000000c7947 */ /* 0x000fec0003800000 */
.L_x_62:
[----:B------:R-:W0:Y:S01]  /*1950*/  MUFU.RSQ R0, -QNAN ;  /* 0xffc0000000007908 */ /* 0x000e220000001400 */
[----:B------:R-:W-:Y:S05]  /*1960*/  BRA `(.L_x_69) ;  /* 0x0000000000047947 */ /* 0x000fea0003800000 */
.L_x_61:
[----:B------:R-:W-:-:S07]  /*1970*/  FADD.FTZ R0, R0, R3 ;  /* 0x0000000300007221 */ /* 0x000fce0000010000 */
.L_x_69:
[----:B------:R-:W-:Y:S05]  /*1980*/  BSYNC.RECONVERGENT B1 ;  /* 0x0000000000017941 */ /* 0x000fea0003800200 */
.L_x_59:
[----:B------:R-:W-:-:S04]  /*1990*/  IMAD.MOV.U32 R3, RZ, RZ, 0x0 ;  /* 0x00000000ff037424 */ /* 0x000fc800078e00ff */
[----:B0-----:R-:W-:Y:S05]  /*19a0*/  RET.REL.NODEC R2 `(_Z18rope_f32_v2_kernelPfS_ii) ;  /* 0xffffffe402947950 */ /* 0x001fea0003c3ffff */
.L_x_70:
        /* <DEDUP_REMOVED lines=13> */
.L_x_103:


//--------------------- .text._Z15rope_f32_kernelPfS_ii --------------------------
	.section	.text._Z15rope_f32_kernelPfS_ii,"ax",@progbits
	.align	128
        .global         _Z15rope_f32_kernelPfS_ii
        .type           _Z15rope_f32_kernelPfS_ii,@function
        .size           _Z15rope_f32_kernelPfS_ii,(.L_x_105 - _Z15rope_f32_kernelPfS_ii)
        .other          _Z15rope_f32_kernelPfS_ii,@"STO_CUDA_ENTRY STV_DEFAULT"
_Z15rope_f32_kernelPfS_ii:
.text._Z15rope_f32_kernelPfS_ii:
[----:B------:R-:W0:Y:S08]  /*0000*/  LDC R1, c[0x0][0x37c] ;  /* 0x0000df00ff017b82 */ /* 0x000e300000000800 */
[----:B------:R-:W1:Y:S01]  /*0010*/  LDC R13, c[0x0][0x394] ;  /* 0x0000e500ff0d7b82 */ /* 0x000e620000000800 */
[----:B------:R-:W2:Y:S01]  /*0020*/  S2R R5, SR_TID.X ;  /* 0x0000000000057919 */ /* 0x000ea20000002100 */
[----:B------:R-:W3:Y:S01]  /*0030*/  LDCU.64 UR6, c[0x0][0x358] ;  /* 0x00006b00ff0677ac */ /* 0x000ee20008000a00 */
[----:B0-----:R-:W-:-:S05]  /*0040*/  VIADD R1, R1, 0xffffffe0 ;  /* 0xffffffe001017836 */ /* 0x001fca0000000000 */
[----:B------:R-:W2:Y:S08]  /*0050*/  S2UR UR4, SR_CTAID.X ;  /* 0x00000000000479c3 */ /* 0x000eb00000002500 */
[----:B------:R-:W2:Y:S01]  /*0060*/  LDC R0, c[0x0][0x360] ;  /* 0x0000d800ff007b82 */ /* 0x000ea20000000800 */
[----:B-1----:R-:W-:-:S07]  /*0070*/  IABS R11, R13 ;  /* 0x0000000d000b7213 */ /* 0x002fce0000000000 */
[----:B------:R-:W0:Y:S01]  /*0080*/  LDC.64 R2, c[0x0][0x380] ;  /* 0x0000e000ff027b82 */ /* 0x000e220000000a00 */
[----:B------:R-:W1:Y:S01]  /*0090*/  I2F.RP R4, R11 ;  /* 0x0000000b00047306 */ /* 0x000e620000209400 */
[----:B--2---:R-:W-:-:S07]  /*00a0*/  IMAD R0, R0, UR4, R5 ;  /* 0x0000000400007c24 */ /* 0x004fce000f8e0205 */
[----:B-1----:R-:W1:Y:S01]  /*00b0*/  MUFU.RCP R4, R4 ;  /* 0x0000000400047308 */ /* 0x002e620000001000 */
[----:B------:R-:W-:-:S04]  /*00c0*/  IMAD.SHL.U32 R5, R0, 0x2, RZ ;  /* 0x0000000200057824 */ /* 0x000fc800078e00ff */
[----:B0-----:R-:W-:-:S05]  /*00d0*/  IMAD.WIDE R2, R5, 0x4, R2 ;  /* 0x0000000405027825 */ /* 0x001fca00078e0202 */
[----:B---3--:R-:W5:Y:S04]  /*00e0*/  LDG.E R7, desc[UR6][R2.64] ;  /* 0x0000000602077981 */ /* 0x008f68000c1e1900 */
[----:B------:R0:W5:Y:S01]  /*00f0*/  LDG.E R10, desc[UR6][R2.64+0x4] ;  /* 0x00000406020a7981 */ /* 0x000162000c1e1900 */
[----:B------:R-:W-:Y:S01]  /*0100*/  BSSY.RECONVERGENT B0, `(.L_x_71) ;  /* 0x0000026000007945 */ /* 0x000fe20003800200 */
[----:B-1----:R-:W-:-:S04]  /*0110*/  VIADD R8, R4, 0xffffffe ;  /* 0x0ffffffe04087836 */ /* 0x002fc80000000000 */
[----:B------:R1:W2:Y:S01]  /*0120*/  F2I.FTZ.U32.TRUNC.NTZ R9, R8 ;  /* 0x0000000800097305 */ /* 0x0002a2000021f000 */
[----:B0-----:R-:W-:Y:S01]  /*0130*/  IABS R2, R0 ;  /* 0x0000000000027213 */ /* 0x001fe20000000000 */
[----:B-1----:R-:W-:Y:S02]  /*0140*/  IMAD.MOV.U32 R8, RZ, RZ, RZ ;  /* 0x000000ffff087224 */ /* 0x002fe400078e00ff */
[----:B--2---:R-:W-:-:S04]  /*0150*/  IMAD.MOV R6, RZ, RZ, -R9 ;  /* 0x000000ffff067224 */ /* 0x004fc800078e0a09 */
[----:B------:R-:W-:-:S04]  /*0160*/  IMAD R15, R6, R11, RZ ;  /* 0x0000000b060f7224 */ /* 0x000fc800078e02ff */
[----:B------:R-:W-:-:S06]  /*0170*/  IMAD.HI.U32 R9, R9, R15, R8 ;  /* 0x0000000f09097227 */ /* 0x000fcc00078e0008 */
[----:B------:R-:W-:-:S04]  /*0180*/  IMAD.HI.U32 R4, R9, R2, RZ ;  /* 0x0000000209047227 */ /* 0x000fc800078e00ff */
[----:B------:R-:W-:-:S04]  /*0190*/  IMAD.MOV R3, RZ, RZ, -R4 ;  /* 0x000000ffff037224 */ /* 0x000fc800078e0a04 */
[----:B------:R-:W-:-:S05]  /*01a0*/  IMAD R2, R11, R3, R2 ;  /* 0x000000030b027224 */ /* 0x000fca00078e0202 */
[----:B------:R-:W-:-:S13]  /*01b0*/  ISETP.GT.U32.AND P2, PT, R11, R2, PT ;  /* 0x000000020b00720c */ /* 0x000fda0003f44070 */
[-C--:B------:R-:W-:Y:S01]  /*01c0*/  @!P2 IADD3 R2, PT, PT, R2, -R11.reuse, RZ ;  /* 0x8000000b0202a210 */ /* 0x080fe20007ffe0ff */
[----:B------:R-:W-:Y:S01]  /*01d0*/  @!P2 VIADD R4, R4, 0x1 ;  /* 0x000000010404a836 */ /* 0x000fe20000000000 */
[----:B------:R-:W-:Y:S02]  /*01e0*/  ISETP.NE.AND P2, PT, R13, RZ, PT ;  /* 0x000000ff0d00720c */ /* 0x000fe40003f45270 */
[----:B------:R-:W-:Y:S02]  /*01f0*/  ISETP.GE.U32.AND P0, PT, R2, R11, PT ;  /* 0x0000000b0200720c */ /* 0x000fe40003f06070 */
[----:B------:R-:W-:-:S04]  /*0200*/  LOP3.LUT R2, R0, R13, RZ, 0x3c, !PT ;  /* 0x0000000d00027212 */ /* 0x000fc800078e3cff */
[----:B------:R-:W-:Y:S02]  /*0210*/  ISETP.GE.AND P1, PT, R2, RZ, PT ;  /* 0x000000ff0200720c */ /* 0x000fe40003f26270 */
[----:B------:R-:W-:-:S05]  /*0220*/  I2FP.F32.S32 R2, R13 ;  /* 0x0000000d00027245 */ /* 0x000fca0000201400 */
[----:B------:R-:W-:Y:S02]  /*0230*/  @P0 VIADD R4, R4, 0x1 ;  /* 0x0000000104040836 */ /* 0x000fe40000000000 */
[----:B------:R-:W-:-:S04]  /*0240*/  FADD R3, R2, R2 ;  /* 0x0000000202037221 */ /* 0x000fc80000000000 */
[----:B------:R-:W0:Y:S01]  /*0250*/  MUFU.RCP R2, R3 ;  /* 0x0000000300027308 */ /* 0x000e220000001000 */
[----:B------:R-:W-:Y:S01]  /*0260*/  @!P1 IMAD.MOV R4, RZ, RZ, -R4 ;  /* 0x000000ffff049224 */ /* 0x000fe200078e0a04 */
[----:B------:R-:W-:-:S05]  /*0270*/  @!P2 LOP3.LUT R4, RZ, R13, RZ, 0x33, !PT ;  /* 0x0000000dff04a212 */ /* 0x000fca00078e33ff */
[----:B------:R-:W-:-:S04]  /*0280*/  IMAD.MOV R6, RZ, RZ, -R4 ;  /* 0x000000ffff067224 */ /* 0x000fc800078e0a04 */
[----:B------:R-:W-:-:S04]  /*0290*/  IMAD R0, R13, R6, R0 ;  /* 0x000000060d007224 */ /* 0x000fc800078e0200 */
[----:B------:R-:W-:Y:S02]  /*02a0*/  IMAD.SHL.U32 R0, R0, 0x2, RZ ;  /* 0x0000000200007824 */ /* 0x000fe400078e00ff */
[----:B0-----:R-:W-:-:S03]  /*02b0*/  FFMA R9, -R3, R2, 1 ;  /* 0x3f80000003097423 */ /* 0x001fc60000000102 */
[----:B------:R-:W-:Y:S01]  /*02c0*/  I2FP.F32.S32 R0, R0 ;  /* 0x0000000000007245 */ /* 0x000fe20000201400 */
[----:B------:R-:W-:-:S03]  /*02d0*/  FFMA R9, R2, R9, R2 ;  /* 0x0000000902097223 */ /* 0x000fc60000000002 */
[----:B------:R-:W0:Y:S01]  /*02e0*/  FCHK P0, R0, R3 ;  /* 0x0000000300007302 */ /* 0x000e220000000000 */
[----:B------:R-:W-:-:S04]  /*02f0*/  FFMA R2, R0, R9, RZ ;  /* 0x0000000900027223 */ /* 0x000fc800000000ff */
[----:B------:R-:W-:-:S04]  /*0300*/  FFMA R6, -R3, R2, R0 ;  /* 0x0000000203067223 */ /* 0x000fc80000000100 */
[----:B------:R-:W-:Y:S01]  /*0310*/  FFMA R2, R9, R6, R2 ;  /* 0x0000000609027223 */ /* 0x000fe20000000002 */
[----:B0-----:R-:W-:Y:S06]  /*0320*/  @!P0 BRA `(.L_x_72) ;  /* 0x00000000000c8947 */ /* 0x001fec0003800000 */
[----:B------:R-:W-:-:S07]  /*0330*/  MOV R2, 0x350 ;  /* 0x0000035000027802 */ /* 0x000fce0000000f00 */
[----:B-----5:R-:W-:Y:S05]  /*0340*/  CALL.REL.NOINC `($__internal_5_$__cuda_sm3x_div_rn_noftz_f32_slowpath) ;  /* 0x0000001000607944 */ /* 0x020fea0003c00000 */
[----:B------:R-:W-:-:S07]  /*0350*/  IMAD.MOV.U32 R2, RZ, RZ, R0 ;  /* 0x000000ffff027224 */ /* 0x000fce00078e0000 */
.L_x_72:
[----:B------:R-:W-:Y:S05]  /*0360*/  BSYNC.RECONVERGENT B0 ;  /* 0x0000000000007941 */ /* 0x000fea0003800200 */
.L_x_71:
[----:B------:R-:W-:Y:S01]  /*0370*/  FSETP.NEU.AND P0, PT, R2, RZ, PT ;  /* 0x000000ff0200720b */ /* 0x000fe20003f0d000 */
[----:B------:R-:W-:Y:S01]  /*0380*/  BSSY.RECONVERGENT B0, `(.L_x_73) ;  /* 0x0000026000007945 */ /* 0x000fe20003800200 */
[----:B------:R-:W-:-:S11]  /*0390*/  HFMA2 R0, -RZ, RZ, 1.875, 0 ;  /* 0x3f800000ff007431 */ /* 0x000fd600000001ff */
        /* <DEDUP_REMOVED lines=15> */
[----:B------:R-:W-:Y:S01]  /*0490*/  IMAD.MOV.U32 R11, RZ, RZ, 0x391fcb8e ;  /* 0x391fcb8eff0b7424 */ /* 0x000fe200078e00ff */
        /* <DEDUP_REMOVED lines=20> */
.L_x_74:
[----:B------:R-:W-:Y:S05]  /*05e0*/  BSYNC.RECONVERGENT B0 ;  /* 0x0000000000007941 */ /* 0x000fea0003800200 */
.L_x_73:
[----:B------:R-:W-:Y:S01]  /*05f0*/  IADD3 R2, PT, PT, R0, 0x1800000, RZ ;  /* 0x0180000000027810 */ /* 0x000fe20007ffe0ff */
[----:B------:R-:W-:Y:S03]  /*0600*/  BSSY.RECONVERGENT B0, `(.L_x_75) ;  /* 0x000000b000007945 */ /* 0x000fe60003800200 */
[----:B------:R-:W-:-:S04]  /*0610*/  LOP3.LUT R2, R2, 0x7f800000, RZ, 0xc0, !PT ;  /* 0x7f80000002027812 */ /* 0x000fc800078ec0ff */
[----:B------:R-:W-:-:S13]  /*0620*/  ISETP.GT.U32.AND P0, PT, R2, 0x1ffffff, PT ;  /* 0x01ffffff0200780c */ /* 0x000fda0003f04070 */
[----:B------:R-:W-:Y:S05]  /*0630*/  @P0 BRA `(.L_x_76) ;  /* 0x00000000000c0947 */ /* 0x000fea0003800000 */
[----:B------:R-:W-:-:S07]  /*0640*/  MOV R6, 0x660 ;  /* 0x0000066000067802 */ /* 0x000fce0000000f00 */
[----:B-----5:R-:W-:Y:S05]  /*0650*/  CALL.REL.NOINC `($__internal_4_$__cuda_sm20_rcp_rn_f32_slowpath) ;  /* 0x0000000800c47944 */ /* 0x020fea0003c00000 */
[----:B------:R-:W-:Y:S05]  /*0660*/  BRA `(.L_x_77) ;  /* 0x0000000000107947 */ /* 0x000fea0003800000 */
.L_x_76:
[----:B------:R-:W0:Y:S02]  /*0670*/  MUFU.RCP R11, R0 ;  /* 0x00000000000b7308 */ /* 0x000e240000001000 */
[----:B0-----:R-:W-:-:S04]  /*0680*/  FFMA R2, R11, R0, -1 ;  /* 0xbf8000000b027423 */ /* 0x001fc80000000000 */
[----:B------:R-:W-:-:S04]  /*0690*/  FADD.FTZ R2, -R2, -RZ ;  /* 0x800000ff02027221 */ /* 0x000fc80000010100 */
[----:B------:R-:W-:-:S07]  /*06a0*/  FFMA R11, R11, R2, R11 ;  /* 0x000000020b0b7223 */ /* 0x000fce000000000b */
.L_x_77:
[----:B------:R-:W-:Y:S05]  /*06b0*/  BSYNC.RECONVERGENT B0 ;  /* 0x0000000000007941 */ /* 0x000fea0003800200 */
.L_x_75:
[----:B------:R-:W-:Y:S01]  /*06c0*/  I2FP.F32.S32 R4, R4 ;  /* 0x0000000400047245 */ /* 0x000fe20000201400 */
        /* <DEDUP_REMOVED lines=23> */
.L_x_80:
        /* <DEDUP_REMOVED lines=39> */
[----:B------:R-:W-:-:S04]  /*0ab0*/  IMAD.MOV R2, RZ, RZ, -R0 ;  /* 0x000000ffff027224 */ /* 0x000fc800078e0a00 */
[----:B------:R-:W-:Y:S01]  /*0ac0*/  @!P0 IMAD.MOV.U32 R0, RZ, RZ, R2 ;  /* 0x000000ffff008224 */ /* 0x000fe200078e0002 */
[----:B-1----:R-:W-:-:S10]  /*0ad0*/  DMUL R16, R8, UR4 ;  /* 0x0000000408107c28 */ /* 0x002fd40008000000 */
[----:B------:R-:W1:Y:S02]  /*0ae0*/  F2F.F32.F64 R16, R16 ;  /* 0x0000001000107310 */ /* 0x000e640000301000 */
[----:B01----:R-:W-:-:S07]  /*0af0*/  FSEL R2, -R16, R16, !P1 ;  /* 0x0000001010027208 */ /* 0x003fce0004800100 */
.L_x_79:
[----:B------:R-:W-:Y:S05]  /*0b00*/  BSYNC.RECONVERGENT B0 ;  /* 0x0000000000007941 */ /* 0x000fea0003800200 */
.L_x_78:
[----:B------:R-:W-:Y:S01]  /*0b10*/  MOV R15, 0x37cbac00 ;  /* 0x37cbac00000f7802 */ /* 0x000fe20000000f00 */
[----:B------:R-:W-:Y:S01]  /*0b20*/  FMUL R3, R2, R2 ;  /* 0x0000000202037220 */ /* 0x000fe20000400000 */
[C---:B------:R-:W-:Y:S01]  /*0b30*/  LOP3.LUT R6, R0.reuse, 0x1, RZ, 0xc0, !PT ;  /* 0x0000000100067812 */ /* 0x040fe200078ec0ff */
[----:B------:R-:W-:Y:S01]  /*0b40*/  IMAD.MOV.U32 R17, RZ, RZ, 0x3effffff ;  /* 0x3effffffff117424 */ /* 0x000fe200078e00ff */
[----:B------:R-:W-:Y:S01]  /*0b50*/  LOP3.LUT P1, RZ, R0, 0x2, RZ, 0xc0, !PT ;  /* 0x0000000200ff7812 */ /* 0x000fe2000782c0ff */
[----:B------:R-:W-:Y:S01]  /*0b60*/  FFMA R4, R3, R15, -0.0013887860113754868507 ;  /* 0xbab607ed03047423 */ /* 0x000fe2000000000f */
[----:B------:R-:W-:Y:S01]  /*0b70*/  ISETP.NE.U32.AND P0, PT, R6, 0x1, PT ;  /* 0x000000010600780c */ /* 0x000fe20003f05070 */
[----:B------:R-:W-:Y:S01]  /*0b80*/  IMAD.MOV.U32 R6, RZ, RZ, 0x3d2aaabb ;  /* 0x3d2aaabbff067424 */ /* 0x000fe200078e00ff */
[----:B------:R-:W-:Y:S02]  /*0b90*/  BSSY.RECONVERGENT B0, `(.L_x_81) ;  /* 0x0000043000007945 */ /* 0x000fe40003800200 */
[----:B------:R-:W-:-:S02]  /*0ba0*/  FSEL R4, R4, -0.00019574658654164522886, !P0 ;  /* 0xb94d415304047808 */ /* 0x000fc40004000000 */
[----:B------:R-:W-:Y:S02]  /*0bb0*/  FSEL R6, R6, 0.0083327032625675201416, !P0 ;  /* 0x3c0885e406067808 */ /* 0x000fe40004000000 */
[----:B------:R-:W-:Y:S02]  /*0bc0*/  FSEL R0, R2, 1, P0 ;  /* 0x3f80000002007808 */ /* 0x000fe40000000000 */
[----:B------:R-:W-:Y:S01]  /*0bd0*/  FSEL R17, -R17, -0.16666662693023681641, !P0 ;  /* 0xbe2aaaa811117808 */ /* 0x000fe20004000100 */
[----:B------:R-:W-:Y:S01]  /*0be0*/  FFMA R4, R3, R4, R6 ;  /* 0x0000000403047223 */ /* 0x000fe20000000006 */
[----:B------:R-:W-:Y:S01]  /*0bf0*/  FSETP.GE.AND P0, PT, |R11|, 105615, PT ;  /* 0x47ce47800b00780b */ /* 0x000fe20003f06200 */
[C---:B------:R-:W-:Y:S02]  /*0c00*/  FFMA R9, R3.reuse, R0, RZ ;  /* 0x0000000003097223 */ /* 0x040fe400000000ff */
[----:B------:R-:W-:-:S04]  /*0c10*/  FFMA R4, R3, R4, R17 ;  /* 0x0000000403047223 */ /* 0x000fc80000000011 */
[----:B------:R-:W-:-:S04]  /*0c20*/  FFMA R12, R9, R4, R0 ;  /* 0x00000004090c7223 */ /* 0x000fc80000000000 */
[----:B------:R-:W-:Y:S02]  /*0c30*/  @P1 FADD R12, RZ, -R12 ;  /* 0x8000000cff0c1221 */ /* 0x000fe40000000000 */
[----:B------:R-:W-:Y:S05]  /*0c40*/  @!P0 BRA `(.L_x_82) ;  /* 0x0000000000dc8947 */ /* 0x000fea0003800000 */
        /* <DEDUP_REMOVED lines=11> */
.L_x_83:
        /* <DEDUP_REMOVED lines=38> */
[----:B------:R-:W-:-:S04]  /*0f60*/  LEA.HI R14, R2, R3, RZ, 0x1 ;  /* 0x00000003020e7211 */ /* 0x000fc800078f08ff */
[----:B------:R-:W-:-:S05]  /*0f70*/  IADD3 R0, PT, PT, -R14, RZ, RZ ;  /* 0x000000ff0e007210 */ /* 0x000fca0007ffe1ff */
[----:B------:R-:W-:Y:S01]  /*0f80*/  @!P1 IMAD.MOV.U32 R14, RZ, RZ, R0 ;  /* 0x000000ffff0e9224 */ /* 0x000fe200078e0000 */
[----:B-1----:R-:W-:-:S10]  /*0f90*/  DMUL R16, R8, UR4 ;  /* 0x0000000408107c28 */ /* 0x002fd40008000000 */
[----:B------:R-:W1:Y:S02]  /*0fa0*/  F2F.F32.F64 R16, R16 ;  /* 0x0000001000107310 */ /* 0x000e640000301000 */
[----:B01----:R-:W-:-:S07]  /*0fb0*/  FSEL R13, -R16, R16, !P0 ;  /* 0x00000010100d7208 */ /* 0x003fce0004000100 */
.L_x_82:
[----:B------:R-:W-:Y:S05]  /*0fc0*/  BSYNC.RECONVERGENT B0 ;  /* 0x0000000000007941 */ /* 0x000fea0003800200 */
.L_x_81:
        /* <DEDUP_REMOVED lines=26> */
        .weak           $__internal_4_$__cuda_sm20_rcp_rn_f32_slowpath
        .type           $__internal_4_$__cuda_sm20_rcp_rn_f32_slowpath,@function
        .size           $__internal_4_$__cuda_sm20_rcp_rn_f32_slowpath,($__internal_5_$__cuda_sm3x_div_rn_noftz_f32_slowpath - $__internal_4_$__cuda_sm20_rcp_rn_f32_slowpath)
$__internal_4_$__cuda_sm20_rcp_rn_f32_slowpath:
        /* <DEDUP_REMOVED lines=15> */
.L_x_85:
        /* <DEDUP_REMOVED lines=29> */
[----:B------:R-:W-:-:S05]  /*1430*/  @!P0 IADD3 R3, PT, PT, R3, 0x1, RZ ;  /* 0x0000000103038810 */ /* 0x000fca0007ffe0ff */
[----:B------:R-:W-:-:S05]  /*1440*/  @!P1 IMAD.SHL.U32 R3, R3, 0x2, RZ ;  /* 0x0000000203039824 */ /* 0x000fca00078e00ff */
[----:B------:R-:W-:Y:S01]  /*1450*/  LOP3.LUT R3, R3, 0x80000000, R0, 0xf8, !PT ;  /* 0x8000000003037812 */ /* 0x000fe200078ef800 */
[----:B------:R-:W-:Y:S06]  /*1460*/  BRA `(.L_x_86) ;  /* 0x0000000000047947 */ /* 0x000fec0003800000 */
.L_x_87:
[----:B------:R0:W1:Y:S02]  /*1470*/  MUFU.RCP R3, R0 ;  /* 0x0000000000037308 */ /* 0x0000640000001000 */
.L_x_86:
[----:B------:R-:W-:Y:S05]  /*1480*/  BSYNC.RECONVERGENT B1 ;  /* 0x0000000000017941 */ /* 0x000fea0003800200 */
.L_x_84:
[----:B-1----:R-:W-:Y:S02]  /*1490*/  IMAD.MOV.U32 R11, RZ, RZ, R3 ;  /* 0x000000ffff0b7224 */ /* 0x002fe400078e0003 */
[----:B------:R-:W-:Y:S02]  /*14a0*/  IMAD.MOV.U32 R2, RZ, RZ, R6 ;  /* 0x000000ffff027224 */ /* 0x000fe400078e0006 */
[----:B------:R-:W-:-:S04]  /*14b0*/  IMAD.MOV.U32 R3, RZ, RZ, 0x0 ;  /* 0x00000000ff037424 */ /* 0x000fc800078e00ff */
[----:B0-----:R-:W-:Y:S05]  /*14c0*/  RET.REL.NODEC R2 `(_Z15rope_f32_kernelPfS_ii) ;  /* 0xffffffe802cc7950 */ /* 0x001fea0003c3ffff */
        .weak           $__internal_5_$__cuda_sm3x_div_rn_noftz_f32_slowpath
        .type           $__internal_5_$__cuda_sm3x_div_rn_noftz_f32_slowpath,@function
        .size           $__internal_5_$__cuda_sm3x_div_rn_noftz_f32_slowpath,(.L_x_105 - $__internal_5_$__cuda_sm3x_div_rn_noftz_f32_slowpath)
$__internal_5_$__cuda_sm3x_div_rn_noftz_f32_slowpath:
[--C-:B------:R-:W-:Y:S01]  /*14d0*/  SHF.R.U32.HI R8, RZ, 0x17, R3.reuse ;  /* 0x00000017ff087819 */ /* 0x100fe20000011603 */
[----:B------:R-:W-:Y:S01]  /*14e0*/  BSSY.RECONVERGENT B1, `(.L_x_88) ;  /* 0x0000064000017945 */ /* 0x000fe20003800200 */
[--C-:B------:R-:W-:Y:S01]  /*14f0*/  SHF.R.U32.HI R6, RZ, 0x17, R0.reuse ;  /* 0x00000017ff067819 */ /* 0x100fe20000011600 */
[----:B------:R-:W-:Y:S01]  /*1500*/  IMAD.MOV.U32 R9, RZ, RZ, R0 ;  /* 0x000000ffff097224 */ /* 0x000fe200078e0000 */
[----:B------:R-:W-:Y:S01]  /*1510*/  LOP3.LUT R8, R8, 0xff, RZ, 0xc0, !PT ;  /* 0x000000ff08087812 */ /* 0x000fe200078ec0ff */
[----:B------:R-:W-:Y:S01]  /*1520*/  IMAD.MOV.U32 R12, RZ, RZ, R3 ;  /* 0x000000ffff0c7224 */ /* 0x000fe200078e0003 */
[----:B------:R-:W-:-:S03]  /*1530*/  LOP3.LUT R14, R6, 0xff, RZ, 0xc0, !PT ;  /* 0x000000ff060e7812 */ /* 0x000fc600078ec0ff */
[----:B------:R-:W-:Y:S01]  /*1540*/  VIADD R11, R8, 0xffffffff ;  /* 0xffffffff080b7836 */ /* 0x000fe20000000000 */
[----:B------:R-:W-:-:S04]  /*1550*/  IADD3 R13, PT, PT, R14, -0x1, RZ ;  /* 0xffffffff0e0d7810 */ /* 0x000fc80007ffe0ff */
        /* <DEDUP_REMOVED lines=22> */
[----:B------:R-:W-:Y:S02]  /*16c0*/  @P0 IMAD.MOV.U32 R6, RZ, RZ, RZ ;  /* 0x000000ffff060224 */ /* 0x000fe400078e00ff */
[----:B------:R-:W-:Y:S01]  /*16d0*/  @!P0 FFMA R9, R0, 1.84467440737095516160e+19, RZ ;  /* 0x5f80000000098823 */ /* 0x000fe200000000ff */
[----:B------:R-:W-:Y:S02]  /*16e0*/  @!P0 IMAD.MOV.U32 R6, RZ, RZ, -0x40 ;  /* 0xffffffc0ff068424 */ /* 0x000fe400078e00ff */
[----:B------:R-:W-:-:S03]  /*16f0*/  @!P1 FFMA R12, R3, 1.84467440737095516160e+19, RZ ;  /* 0x5f800000030c9823 */ /* 0x000fc600000000ff */
[----:B------:R-:W-:-:S07]  /*1700*/  @!P1 IADD3 R6, PT, PT, R6, 0x40, RZ ;  /* 0x0000004006069810 */ /* 0x000fce0007ffe0ff */
.L_x_89:
[----:B------:R-:W-:Y:S01]  /*1710*/  LEA R3, R8, 0xc0800000, 0x17 ;  /* 0xc080000008037811 */ /* 0x000fe200078eb8ff */
[----:B------:R-:W-:Y:S04]  /*1720*/  BSSY.RECONVERGENT B2, `(.L_x_94) ;  /* 0x0000036000027945 */ /* 0x000fe80003800200 */
[----:B------:R-:W-:Y:S02]  /*1730*/  IMAD.IADD R12, R12, 0x1, -R3 ;  /* 0x000000010c0c7824 */ /* 0x000fe400078e0a03 */
[----:B------:R-:W-:Y:S02]  /*1740*/  VIADD R3, R14, 0xffffff81 ;  /* 0xffffff810e037836 */ /* 0x000fe40000000000 */
[----:B------:R-:W0:Y:S01]  /*1750*/  MUFU.RCP R11, R12 ;  /* 0x0000000c000b7308 */ /* 0x000e220000001000 */
[----:B------:R-:W-:Y:S01]  /*1760*/  FADD.FTZ R13, -R12, -RZ ;  /* 0x800000ff0c0d7221 */ /* 0x000fe20000010100 */
[----:B------:R-:W-:-:S03]  /*1770*/  IMAD R0, R3, -0x800000, R9 ;  /* 0xff80000003007824 */ /* 0x000fc600078e0209 */
[----:B0-----:R-:W-:-:S04]  /*1780*/  FFMA R14, R11, R13, 1 ;  /* 0x3f8000000b0e7423 */ /* 0x001fc8000000000d */
[----:B------:R-:W-:-:S04]  /*1790*/  FFMA R16, R11, R14, R11 ;  /* 0x0000000e0b107223 */ /* 0x000fc8000000000b */
[----:B------:R-:W-:-:S04]  /*17a0*/  FFMA R9, R0, R16, RZ ;  /* 0x0000001000097223 */ /* 0x000fc800000000ff */
[----:B------:R-:W-:-:S04]  /*17b0*/  FFMA R14, R13, R9, R0 ;  /* 0x000000090d0e7223 */ /* 0x000fc80000000000 */
[----:B------:R-:W-:Y:S01]  /*17c0*/  FFMA R11, R16, R14, R9 ;  /* 0x0000000e100b7223 */ /* 0x000fe20000000009 */
[----:B------:R-:W-:-:S03]  /*17d0*/  IADD3 R9, PT, PT, R3, 0x7f, -R8 ;  /* 0x0000007f03097810 */ /* 0x000fc60007ffe808 */
[----:B------:R-:W-:Y:S02]  /*17e0*/  FFMA R14, R13, R11, R0 ;  /* 0x0000000b0d0e7223 */ /* 0x000fe40000000000 */
[----:B------:R-:W-:Y:S02]  /*17f0*/  IMAD.IADD R9, R9, 0x1, R6 ;  /* 0x0000000109097824 */ /* 0x000fe400078e0206 */
        /* <DEDUP_REMOVED lines=14> */
[-CC-:B------:R-:W-:Y:S01]  /*18e0*/  FFMA.RZ R3, R16, R14.reuse, R11.reuse ;  /* 0x0000000e10037223 */ /* 0x180fe2000000c00b */
[----:B------:R-:W-:Y:S01]  /*18f0*/  IADD3 R9, PT, PT, R12, 0x20, RZ ;  /* 0x000000200c097810 */ /* 0x000fe20007ffe0ff */
[-CC-:B------:R-:W-:Y:S01]  /*1900*/  FFMA.RM R6, R16, R14.reuse, R11.reuse ;  /* 0x0000000e10067223 */ /* 0x180fe2000000400b */
        /* <DEDUP_REMOVED lines=19> */
.L_x_96:
[----:B------:R-:W-:-:S04]  /*1a40*/  LOP3.LUT R0, R0, 0x80000000, RZ, 0xc0, !PT ;  /* 0x8000000000007812 */ /* 0x000fc800078ec0ff */
[----:B------:R-:W-:Y:S01]  /*1a50*/  LOP3.LUT R0, R0, 0x7f800000, RZ, 0xfc, !PT ;  /* 0x7f80000000007812 */ /* 0x000fe200078efcff */
[----:B------:R-:W-:Y:S06]  /*1a60*/  BRA `(.L_x_97) ;  /* 0x0000000000047947 */ /* 0x000fec0003800000 */
.L_x_95:
[----:B------:R-:W-:-:S07]  /*1a70*/  IMAD R0, R9, 0x800000, R0 ;  /* 0x0080000009007824 */ /* 0x000fce00078e0200 */
.L_x_97:
[----:B------:R-:W-:Y:S05]  /*1a80*/  BSYNC.RECONVERGENT B2 ;  /* 0x0000000000027941 */ /* 0x000fea0003800200 */
.L_x_94:
[----:B------:R-:W-:Y:S05]  /*1a90*/  BRA `(.L_x_98) ;  /* 0x0000000000207947 */ /* 0x000fea0003800000 */
.L_x_93:
[----:B------:R-:W-:-:S04]  /*1aa0*/  LOP3.LUT R0, R12, 0x80000000, R9, 0x48, !PT ;  /* 0x800000000c007812 */ /* 0x000fc800078e4809 */
[----:B------:R-:W-:Y:S01]  /*1ab0*/  LOP3.LUT R0, R0, 0x7f800000, RZ, 0xfc, !PT ;  /* 0x7f80000000007812 */ /* 0x000fe200078efcff */
[----:B------:R-:W-:Y:S06]  /*1ac0*/  BRA `(.L_x_98) ;  /* 0x0000000000147947 */ /* 0x000fec0003800000 */
.L_x_92:
[----:B------:R-:W-:Y:S01]  /*1ad0*/  LOP3.LUT R0, R12, 0x80000000, R9, 0x48, !PT ;  /* 0x800000000c007812 */ /* 0x000fe200078e4809 */
[----:B------:R-:W-:Y:S06]  /*1ae0*/  BRA `(.L_x_98) ;  /* 0x00000000000c7947 */ /* 0x000fec0003800000 */
.L_x_91:
[----:B------:R-:W0:Y:S01]  /*1af0*/  MUFU.RSQ R0, -QNAN ;  /* 0xffc0000000007908 */ /* 0x000e220000001400 */
[----:B------:R-:W-:Y:S05]  /*1b00*/  BRA `(.L_x_98) ;  /* 0x0000000000047947 */ /* 0x000fea0003800000 */
.L_x_90:
[----:B------:R-:W-:-:S07]  /*1b10*/  FADD.FTZ R0, R0, R3 ;  /* 0x0000000300007221 */ /* 0x000fce0000010000 */
.L_x_98:
[----:B------:R-:W-:Y:S05]  /*1b20*/  BSYNC.RECONVERGENT B1 ;  /* 0x0000000000017941 */ /* 0x000fea0003800200 */
.L_x_88:
[----:B------:R-:W-:-:S04]  /*1b30*/  IMAD.MOV.U32 R3, RZ, RZ, 0x0 ;  /* 0x00000000ff037424 */ /* 0x000fc800078e00ff */
[----:B0-----:R-:W-:Y:S05]  /*1b40*/  RET.REL.NODEC R2 `(_Z15rope_f32_kernelPfS_ii) ;  /* 0xffffffe4022c7950 */ /* 0x001fea0003c3ffff */
.L_x_99:
        /* <DEDUP_REMOVED lines=11> */
.L_x_105:


//--------------------- .nv.global.init           --------------------------
	.section	.nv.global.init,"aw",@progbits
	.align	4
.nv.global.init:
	.type		__cudart_i2opi_f,@object
	.size		__cudart_i2opi_f,(.L_0 - __cudart_i2opi_f)
__cudart_i2opi_f:
        /*0000*/ 	.byte	0x41, 0x90, 0x43, 0x3c, 0x99, 0x95, 0x62, 0xdb, 0xc0, 0xdd, 0x34, 0xf5, 0xd1, 0x57, 0x27, 0xfc
        /*0010*/ 	.byte	0x29, 0x15, 0x44, 0x4e, 0x6e, 0x83, 0xf9, 0xa2
.L_0:


//--------------------- .nv.shared.reserved.0     --------------------------
	.section	.nv.shared.reserved.0,"aw",@nobits
	.weak		__nv_reservedSMEM_offset_0_alias
	.size		__nv_reservedSMEM_offset_0_alias, 0, 64
	.other		__nv_reservedSMEM_offset_0_alias,@"STO_CUDA_RESERVED_SHARED STV_DEFAULT"
__nv_reservedSMEM_offset_0_alias:
	.zero		0
	.zero		64


//--------------------- .nv.constant0._Z22rope_f32x4_pack_kernelPfS_ii --------------------------
	.section	.nv.constant0._Z22rope_f32x4_pack_kernelPfS_ii,"a",@progbits
	.sectionflags	@""
	.align	4
.nv.constant0._Z22rope_f32x4_pack_kernelPfS_ii:
	.zero		920


//--------------------- .nv.constant0._Z18rope_f32_v2_kernelPfS_ii --------------------------
	.section	.nv.constant0._Z18rope_f32_v2_kernelPfS_ii,"a",@progbits
	.sectionflags	@""
	.align	4
.nv.constant0._Z18rope_f32_v2_kernelPfS_ii:
	.zero		920


//--------------------- .nv.constant0._Z15rope_f32_kernelPfS_ii --------------------------
	.section	.nv.constant0._Z15rope_f32_kernelPfS_ii,"a",@progbits
	.sectionflags	@""
	.align	4
.nv.constant0._Z15rope_f32_kernelPfS_ii:
	.zero		920


//--------------------- SYMBOLS --------------------------

	.type		.nv.reservedSmem.offset0,@object
	.size		.nv.reservedSmem.offset0,0x4
